// auto-generated by cutlass_sweep.gemm — config: {"arch": "sm_100", "cluster_m": 1, "cluster_n": 4, "dtype": "fp16", "dtype_b": "fp16", "layout": "tn", "stages": 3, "tile_k": 64, "tile_m": 128, "tile_n": 128}
#include "cutlass/cutlass.h"
#include "cutlass/gemm/collective/collective_builder.hpp"
#include "cutlass/gemm/device/gemm_universal_adapter.h"
#include "cutlass/gemm/kernel/gemm_universal.hpp"
#include "cutlass/epilogue/collective/collective_builder.hpp"

using ElemA = cutlass::half_t;
using ElemB = cutlass::half_t;
using ElemCD = cutlass::half_t;
using Acc  = float;
using TileShape    = cute::Shape<cute::_128, cute::_128, cute::_64>;
using ClusterShape = cute::Shape<cute::_1, cute::_4, cute::_1>;

using CollectiveEpilogue = typename cutlass::epilogue::collective::CollectiveBuilder<
    cutlass::arch::Sm100, cutlass::arch::OpClassTensorOp,
    TileShape, ClusterShape,
    cutlass::epilogue::collective::EpilogueTileAuto,
    Acc, Acc,
    ElemCD, cutlass::layout::RowMajor, 128 / cutlass::sizeof_bits<ElemCD>::value,
    ElemCD, cutlass::layout::RowMajor, 128 / cutlass::sizeof_bits<ElemCD>::value,
    cutlass::epilogue::collective::EpilogueScheduleAuto
  >::CollectiveOp;

using CollectiveMainloop = typename cutlass::gemm::collective::CollectiveBuilder<
    cutlass::arch::Sm100, cutlass::arch::OpClassTensorOp,
    ElemA, cutlass::layout::ColumnMajor, 128 / cutlass::sizeof_bits<ElemA>::value,
    ElemB, cutlass::layout::RowMajor, 128 / cutlass::sizeof_bits<ElemB>::value,
    Acc,
    TileShape, ClusterShape,
    cutlass::gemm::collective::StageCount<3>,
    cutlass::gemm::collective::KernelScheduleAuto
  >::CollectiveOp;

using GemmKernel = cutlass::gemm::kernel::GemmUniversal<
    cute::Shape<int,int,int,int>,
    CollectiveMainloop,
    CollectiveEpilogue
>;
using Gemm = cutlass::gemm::device::GemmUniversalAdapter<GemmKernel>;

// Force the device kernel symbol into the cubin without needing a host main.
auto* _anchor = &cutlass::device_kernel<GemmKernel>;


// ===== COMPILED SASS (sm_100a) =====

	.target	sm_100a

	.elftype	@"ET_EXEC"


//--------------------- .note.nv.tkinfo           --------------------------
	.section	.note.nv.tkinfo,"",@"SHT_NOTE"
	.sectionflags	@"SHF_NOTE_NV_TKINFO"
	.tkinfo
        /*0018*/ 	.word	0x00000002
        /*0030*/ 	.string	""
        /*0030*/ 	.string	"ptxas"
        /*0030*/ 	.string	"Cuda compilation tools, release 13.0, V13.0.88"
        /*0030*/ 	.string	"Build cuda_13.0.r13.0/compiler.36424714_0"
        /*0030*/ 	.string	"-arch sm_100a -m 64 "



//--------------------- .note.nv.cuinfo           --------------------------
	.section	.note.nv.cuinfo,"",@"SHT_NOTE"
	.sectionflags	@"SHF_NOTE_NV_CUINFO"
        /*0018*/ 	.short	0x0002
        /*001a*/ 	.short	0x0064
        /*001c*/ 	.short	0x0082
	.zero		2


//--------------------- .nv.info                  --------------------------
	.section	.nv.info,"",@"SHT_CUDA_INFO"
	.align	4


	//----- nvinfo : EIATTR_REGCOUNT
	.align		4
        /*0000*/ 	.byte	0x04, 0x2f
        /*0002*/ 	.short	(.L_19 - .L_18)
	.align		4
.L_18:
        /*0004*/ 	.word	index@(_ZN7cutlass13device_kernelINS_4gemm6kernel13GemmUniversalIN4cute5tupleIJiiiiEEENS1_10collective13CollectiveMmaINS1_35MainloopSm100TmaUmmaWarpSpecializedILi3ELi2ELi4ENS5_IJNS4_1CILi1EEENSA_ILi4EEESB_EEEEENS5_IJNSA_ILi128EEESF_NSA_ILi64EEEEEENS_6half_tENS5_IJSB_llEEESI_SJ_NS4_8TiledMMAINS4_8MMA_AtomIJNS4_20SM100_MMA_F16BF16_SSISI_SI_fLi128ELi128ELNS4_4UMMA5MajorE1ELSO_1ELNSN_7ScaleInE0ELSP_0EEEEEENS4_6LayoutINS5_IJSB_SB_SB_EEENS5_IJNSA_ILi0EEESU_SU_EEEEENS5_IJNS4_10UnderscoreESX_SX_EEEEENS4_23SM90_TMA_LOAD_MULTICASTENS4_14ComposedLayoutINS4_7SwizzleILi3ELi4ELi3EEENS4_18smem_ptr_flag_bitsILi16EEENSS_INS5_IJSG_NSA_ILi8EEEEEENS5_IJSB_SG_EEEEEEEvNS4_8identityENS4_13SM90_TMA_LOADES1A_vS1B_EENS_8epilogue10collective18CollectiveEpilogueINS1E_23Sm100TmaWarpSpecializedILi4ELi2ELi32ELb1ELb0EEEJSH_NS5_IJNSS_ISF_SB_EENSS_INSA_ILi32EEESB_EEEEESI_NS5_IJlSB_lEEESI_S1N_NS1E_6fusion15FusionCallbacksIS1I_NS1O_17LinearCombinationISI_fSI_fLNS_15FloatRoundStyleE2EEESH_S1M_JEEENS4_5SM1004TMEM4LOAD26SM100_TMEM_LOAD_32dp32b32xES1C_NS11_INS12_ILi2ELi4ELi3EEES15_NSS_INS5_IJS16_S1K_EEENS5_IJS1K_SB_EEEEEEENS4_39AutoVectorizingCopyWithAssumedAlignmentILi128EEENS4_14SM90_TMA_STOREES22_S24_S24_EEEvvEEEEvNT_6ParamsE)
        /*0008*/ 	.word	0x0000006e


	//----- nvinfo : EIATTR_FRAME_SIZE
	.align		4
.L_19:
        /*000c*/ 	.byte	0x04, 0x11
        /*000e*/ 	.short	(.L_21 - .L_20)
	.align		4
.L_20:
        /*0010*/ 	.word	index@($__internal_2_$__cuda_sm10x_tcgen05_guardrail_trap_unallocated_columns_being_dealloced)
        /*0014*/ 	.word	0x00000000


	//----- nvinfo : EIATTR_FRAME_SIZE
	.align		4
.L_21:
        /*0018*/ 	.byte	0x04, 0x11
        /*001a*/ 	.short	(.L_23 - .L_22)
	.align		4
.L_22:
        /*001c*/ 	.word	index@($__internal_1_$__cuda_sm10x_tcgen05_guardrail_trap_phase_invalid_during_alloc)
        /*0020*/ 	.word	0x00000000


	//----- nvinfo : EIATTR_FRAME_SIZE
	.align		4
.L_23:
        /*0024*/ 	.byte	0x04, 0x11
        /*0026*/ 	.short	(.L_25 - .L_24)
	.align		4
.L_24:
        /*0028*/ 	.word	index@($__internal_0_$__cuda_sm10x_tcgen05_guardrail_trap_col_being_dealloced_not_returned_by_alloc)
        /*002c*/ 	.word	0x00000000


	//----- nvinfo : EIATTR_FRAME_SIZE
	.align		4
.L_25:
        /*0030*/ 	.byte	0x04, 0x11
        /*0032*/ 	.short	(.L_27 - .L_26)
	.align		4
.L_26:
        /*0034*/ 	.word	index@(_ZN7cutlass13device_kernelINS_4gemm6kernel13GemmUniversalIN4cute5tupleIJiiiiEEENS1_10collective13CollectiveMmaINS1_35MainloopSm100TmaUmmaWarpSpecializedILi3ELi2ELi4ENS5_IJNS4_1CILi1EEENSA_ILi4EEESB_EEEEENS5_IJNSA_ILi128EEESF_NSA_ILi64EEEEEENS_6half_tENS5_IJSB_llEEESI_SJ_NS4_8TiledMMAINS4_8MMA_AtomIJNS4_20SM100_MMA_F16BF16_SSISI_SI_fLi128ELi128ELNS4_4UMMA5MajorE1ELSO_1ELNSN_7ScaleInE0ELSP_0EEEEEENS4_6LayoutINS5_IJSB_SB_SB_EEENS5_IJNSA_ILi0EEESU_SU_EEEEENS5_IJNS4_10UnderscoreESX_SX_EEEEENS4_23SM90_TMA_LOAD_MULTICASTENS4_14ComposedLayoutINS4_7SwizzleILi3ELi4ELi3EEENS4_18smem_ptr_flag_bitsILi16EEENSS_INS5_IJSG_NSA_ILi8EEEEEENS5_IJSB_SG_EEEEEEEvNS4_8identityENS4_13SM90_TMA_LOADES1A_vS1B_EENS_8epilogue10collective18CollectiveEpilogueINS1E_23Sm100TmaWarpSpecializedILi4ELi2ELi32ELb1ELb0EEEJSH_NS5_IJNSS_ISF_SB_EENSS_INSA_ILi32EEESB_EEEEESI_NS5_IJlSB_lEEESI_S1N_NS1E_6fusion15FusionCallbacksIS1I_NS1O_17LinearCombinationISI_fSI_fLNS_15FloatRoundStyleE2EEESH_S1M_JEEENS4_5SM1004TMEM4LOAD26SM100_TMEM_LOAD_32dp32b32xES1C_NS11_INS12_ILi2ELi4ELi3EEES15_NSS_INS5_IJS16_S1K_EEENS5_IJS1K_SB_EEEEEEENS4_39AutoVectorizingCopyWithAssumedAlignmentILi128EEENS4_14SM90_TMA_STOREES22_S24_S24_EEEvvEEEEvNT_6ParamsE)
        /*0038*/ 	.word	0x00000000


	//----- nvinfo : EIATTR_MIN_STACK_SIZE
	.align		4
.L_27:
        /*003c*/ 	.byte	0x04, 0x12
        /*003e*/ 	.short	(.L_29 - .L_28)
	.align		4
.L_28:
        /*0040*/ 	.word	index@(_ZN7cutlass13device_kernelINS_4gemm6kernel13GemmUniversalIN4cute5tupleIJiiiiEEENS1_10collective13CollectiveMmaINS1_35MainloopSm100TmaUmmaWarpSpecializedILi3ELi2ELi4ENS5_IJNS4_1CILi1EEENSA_ILi4EEESB_EEEEENS5_IJNSA_ILi128EEESF_NSA_ILi64EEEEEENS_6half_tENS5_IJSB_llEEESI_SJ_NS4_8TiledMMAINS4_8MMA_AtomIJNS4_20SM100_MMA_F16BF16_SSISI_SI_fLi128ELi128ELNS4_4UMMA5MajorE1ELSO_1ELNSN_7ScaleInE0ELSP_0EEEEEENS4_6LayoutINS5_IJSB_SB_SB_EEENS5_IJNSA_ILi0EEESU_SU_EEEEENS5_IJNS4_10UnderscoreESX_SX_EEEEENS4_23SM90_TMA_LOAD_MULTICASTENS4_14ComposedLayoutINS4_7SwizzleILi3ELi4ELi3EEENS4_18smem_ptr_flag_bitsILi16EEENSS_INS5_IJSG_NSA_ILi8EEEEEENS5_IJSB_SG_EEEEEEEvNS4_8identityENS4_13SM90_TMA_LOADES1A_vS1B_EENS_8epilogue10collective18CollectiveEpilogueINS1E_23Sm100TmaWarpSpecializedILi4ELi2ELi32ELb1ELb0EEEJSH_NS5_IJNSS_ISF_SB_EENSS_INSA_ILi32EEESB_EEEEESI_NS5_IJlSB_lEEESI_S1N_NS1E_6fusion15FusionCallbacksIS1I_NS1O_17LinearCombinationISI_fSI_fLNS_15FloatRoundStyleE2EEESH_S1M_JEEENS4_5SM1004TMEM4LOAD26SM100_TMEM_LOAD_32dp32b32xES1C_NS11_INS12_ILi2ELi4ELi3EEES15_NSS_INS5_IJS16_S1K_EEENS5_IJS1K_SB_EEEEEEENS4_39AutoVectorizingCopyWithAssumedAlignmentILi128EEENS4_14SM90_TMA_STOREES22_S24_S24_EEEvvEEEEvNT_6ParamsE)
        /*0044*/ 	.word	0x00000000
.L_29:


//--------------------- .nv.compat                --------------------------
	.section	.nv.compat,"",@"SHT_CUDA_COMPAT_INFO"
	.align	4
        /*0000*/ 	.byte	0x02, 0x09, 0x01, 0x00, 0x02, 0x02, 0x02, 0x00, 0x02, 0x05, 0x05, 0x00, 0x03, 0x07, 0x01, 0x01
        /*0010*/ 	.byte	0x02, 0x03, 0x01, 0x00, 0x02, 0x06, 0x01, 0x00, 0x04, 0x0b, 0x08, 0x00, 0x09, 0x00, 0x00, 0x00
        /*0020*/ 	.byte	0x00, 0x00, 0x00, 0x00


//--------------------- .nv.info._ZN7cutlass13device_kernelINS_4gemm6kernel13GemmUniversalIN4cute5tupleIJiiiiEEENS1_10collective13CollectiveMmaINS1_35MainloopSm100TmaUmmaWarpSpecializedILi3ELi2ELi4ENS5_IJNS4_1CILi1EEENSA_ILi4EEESB_EEEEENS5_IJNSA_ILi128EEESF_NSA_ILi64EEEEEENS_6half_tENS5_IJSB_llEEESI_SJ_NS4_8TiledMMAINS4_8MMA_AtomIJNS4_20SM100_MMA_F16BF16_SSISI_SI_fLi128ELi128ELNS4_4UMMA5MajorE1ELSO_1ELNSN_7ScaleInE0ELSP_0EEEEEENS4_6LayoutINS5_IJSB_SB_SB_EEENS5_IJNSA_ILi0EEESU_SU_EEEEENS5_IJNS4_10UnderscoreESX_SX_EEEEENS4_23SM90_TMA_LOAD_MULTICASTENS4_14ComposedLayoutINS4_7SwizzleILi3ELi4ELi3EEENS4_18smem_ptr_flag_bitsILi16EEENSS_INS5_IJSG_NSA_ILi8EEEEEENS5_IJSB_SG_EEEEEEEvNS4_8identityENS4_13SM90_TMA_LOADES1A_vS1B_EENS_8epilogue10collective18CollectiveEpilogueINS1E_23Sm100TmaWarpSpecializedILi4ELi2ELi32ELb1ELb0EEEJSH_NS5_IJNSS_ISF_SB_EENSS_INSA_ILi32EEESB_EEEEESI_NS5_IJlSB_lEEESI_S1N_NS1E_6fusion15FusionCallbacksIS1I_NS1O_17LinearCombinationISI_fSI_fLNS_15FloatRoundStyleE2EEESH_S1M_JEEENS4_5SM1004TMEM4LOAD26SM100_TMEM_LOAD_32dp32b32xES1C_NS11_INS12_ILi2ELi4ELi3EEES15_NSS_INS5_IJS16_S1K_EEENS5_IJS1K_SB_EEEEEEENS4_39AutoVectorizingCopyWithAssumedAlignmentILi128EEENS4_14SM90_TMA_STOREES22_S24_S24_EEEvvEEEEvNT_6ParamsE --------------------------
	.section	.nv.info._ZN7cutlass13device_kernelINS_4gemm6kernel13GemmUniversalIN4cute5tupleIJiiiiEEENS1_10collective13CollectiveMmaINS1_35MainloopSm100TmaUmmaWarpSpecializedILi3ELi2ELi4ENS5_IJNS4_1CILi1EEENSA_ILi4EEESB_EEEEENS5_IJNSA_ILi128EEESF_NSA_ILi64EEEEEENS_6half_tENS5_IJSB_llEEESI_SJ_NS4_8TiledMMAINS4_8MMA_AtomIJNS4_20SM100_MMA_F16BF16_SSISI_SI_fLi128ELi128ELNS4_4UMMA5MajorE1ELSO_1ELNSN_7ScaleInE0ELSP_0EEEEEENS4_6LayoutINS5_IJSB_SB_SB_EEENS5_IJNSA_ILi0EEESU_SU_EEEEENS5_IJNS4_10UnderscoreESX_SX_EEEEENS4_23SM90_TMA_LOAD_MULTICASTENS4_14ComposedLayoutINS4_7SwizzleILi3ELi4ELi3EEENS4_18smem_ptr_flag_bitsILi16EEENSS_INS5_IJSG_NSA_ILi8EEEEEENS5_IJSB_SG_EEEEEEEvNS4_8identityENS4_13SM90_TMA_LOADES1A_vS1B_EENS_8epilogue10collective18CollectiveEpilogueINS1E_23Sm100TmaWarpSpecializedILi4ELi2ELi32ELb1ELb0EEEJSH_NS5_IJNSS_ISF_SB_EENSS_INSA_ILi32EEESB_EEEEESI_NS5_IJlSB_lEEESI_S1N_NS1E_6fusion15FusionCallbacksIS1I_NS1O_17LinearCombinationISI_fSI_fLNS_15FloatRoundStyleE2EEESH_S1M_JEEENS4_5SM1004TMEM4LOAD26SM100_TMEM_LOAD_32dp32b32xES1C_NS11_INS12_ILi2ELi4ELi3EEES15_NSS_INS5_IJS16_S1K_EEENS5_IJS1K_SB_EEEEEEENS4_39AutoVectorizingCopyWithAssumedAlignmentILi128EEENS4_14SM90_TMA_STOREES22_S24_S24_EEEvvEEEEvNT_6ParamsE,"",@"SHT_CUDA_INFO"
	.sectionflags	@""
	.align	4


	//----- nvinfo : EIATTR_CUDA_API_VERSION
	.align		4
        /*0000*/ 	.byte	0x04, 0x37
        /*0002*/ 	.short	(.L_31 - .L_30)
.L_30:
        /*0004*/ 	.word	0x00000082


	//----- nvinfo : EIATTR_KPARAM_INFO
	.align		4
.L_31:
        /*0008*/ 	.byte	0x04, 0x17
        /*000a*/ 	.short	(.L_33 - .L_32)
.L_32:
        /*000c*/ 	.word	0x00000000
        /*0010*/ 	.short	0x0000
        /*0012*/ 	.short	0x0000
        /*0014*/ 	.byte	0x00, 0xf0, 0x01, 0x20


	//----- nvinfo : EIATTR_AT_ENTRY_FRAGMENTS
	.align		4
.L_33:
        /*0018*/ 	.byte	0x04, 0x4f
        /*001a*/ 	.short	(.L_35 - .L_34)


	//   ....[0]....
.L_34:
        /*001c*/ 	.word	0x00000006


	//----- nvinfo : EIATTR_RESERVED_SMEM_USED
	.align		4
.L_35:
        /*0020*/ 	.byte	0x01, 0x41
	.zero		2


	//----- nvinfo : EIATTR_SPARSE_MMA_MASK
	.align		4
        /*0024*/ 	.byte	0x03, 0x50
        /*0026*/ 	.short	0x0000


	//----- nvinfo : EIATTR_TCGEN05_1CTA_USED
	.align		4
        /*0028*/ 	.byte	0x01, 0x51
	.zero		2


	//----- nvinfo : EIATTR_MAXREG_COUNT
	.align		4
        /*002c*/ 	.byte	0x03, 0x1b
        /*002e*/ 	.short	0x00ff


	//----- nvinfo : EIATTR_NUM_BARRIERS
	.align		4
        /*0030*/ 	.byte	0x02, 0x4c
        /*0032*/ 	.byte	0x07
	.zero		1


	//----- nvinfo : EIATTR_EXTERNS
	.align		4
        /*0034*/ 	.byte	0x04, 0x0f
        /*0036*/ 	.short	(.L_37 - .L_36)


	//   ....[0]....
	.align		4
.L_36:
        /*0038*/ 	.word	index@(__assertfail)


	//----- nvinfo : EIATTR_MERCURY_ISA_VERSION
	.align		4
.L_37:
        /*003c*/ 	.byte	0x03, 0x5f
        /*003e*/ 	.short	0x0101


	//----- nvinfo : EIATTR_INT_WARP_WIDE_INSTR_OFFSETS
	.align		4
        /*0040*/ 	.byte	0x04, 0x31
        /*0042*/ 	.short	(.L_39 - .L_38)


	//   ....[0]....
.L_38:
        /*0044*/ 	.word	0x00002220


	//   ....[1]....
        /*0048*/ 	.word	0x00003bf0


	//   ....[2]....
        /*004c*/ 	.word	0x00003c20


	//   ....[3]....
        /*0050*/ 	.word	0x00003c70


	//   ....[4]....
        /*0054*/ 	.word	0x00004560


	//   ....[5]....
        /*0058*/ 	.word	0x000045b0


	//   ....[6]....
        /*005c*/ 	.word	0x000046a0


	//   ....[7]....
        /*0060*/ 	.word	0x00004710


	//   ....[8]....
        /*0064*/ 	.word	0x00004820


	//   ....[9]....
        /*0068*/ 	.word	0x000048b0


	//   ....[10]....
        /*006c*/ 	.word	0x00004a80


	//   ....[11]....
        /*0070*/ 	.word	0x00004bc0


	//----- nvinfo : EIATTR_COOP_GROUP_MASK_REGIDS
	.align		4
.L_39:
        /*0074*/ 	.byte	0x04, 0x29
        /*0076*/ 	.short	(.L_41 - .L_40)


	//   ....[0]....
.L_40:
        /*0078*/ 	.word	0xffffffff


	//   ....[1]....
        /*007c*/ 	.word	0xffffffff


	//   ....[2]....
        /*0080*/ 	.word	0xffffffff


	//   ....[3]....
        /*0084*/ 	.word	0xffffffff


	//   ....[4]....
        /*0088*/ 	.word	0xffffffff


	//   ....[5]....
        /*008c*/ 	.word	0xffffffff


	//   ....[6]....
        /*0090*/ 	.word	0xffffffff


	//   ....[7]....
        /*0094*/ 	.word	0xffffffff


	//   ....[8]....
        /*0098*/ 	.word	0xffffffff


	//   ....[9]....
        /*009c*/ 	.word	0xffffffff


	//   ....[10]....
        /*00a0*/ 	.word	0xffffffff


	//   ....[11]....
        /*00a4*/ 	.word	0xffffffff


	//   ....[12]....
        /*00a8*/ 	.word	0xffffffff


	//   ....[13]....
        /*00ac*/ 	.word	0xffffffff


	//----- nvinfo : EIATTR_COOP_GROUP_INSTR_OFFSETS
	.align		4
.L_41:
        /*00b0*/ 	.byte	0x04, 0x28
        /*00b2*/ 	.short	(.L_43 - .L_42)


	//   ....[0]....
.L_42:
        /*00b4*/ 	.word	0x00000090


	//   ....[1]....
        /*00b8*/ 	.word	0x000004d0


	//   ....[2]....
        /*00bc*/ 	.word	0x00000660


	//   ....[3]....
        /*00c0*/ 	.word	0x00000800


	//   ....[4]....
        /*00c4*/ 	.word	0x00000900


	//   ....[5]....
        /*00c8*/ 	.word	0x00000a70


	//   ....[6]....
        /*00cc*/ 	.word	0x00000c10


	//   ....[7]....
        /*00d0*/ 	.word	0x00000dc0


	//   ....[8]....
        /*00d4*/ 	.word	0x00002100


	//   ....[9]....
        /*00d8*/ 	.word	0x00002e50


	//   ....[10]....
        /*00dc*/ 	.word	0x00003060


	//   ....[11]....
        /*00e0*/ 	.word	0x00003090


	//   ....[12]....
        /*00e4*/ 	.word	0x00003ae0


	//   ....[13]....
        /*00e8*/ 	.word	0x00003d10


	//----- nvinfo : EIATTR_VRC_CTA_INIT_COUNT
	.align		4
.L_43:
        /*00ec*/ 	.byte	0x02, 0x4a
        /*00ee*/ 	.byte	0x80
	.zero		1


	//----- nvinfo : EIATTR_SYSCALL_OFFSETS
	.align		4
        /*00f0*/ 	.byte	0x04, 0x46
        /*00f2*/ 	.short	(.L_45 - .L_44)


	//   ....[0]....
.L_44:
        /*00f4*/ 	.word	0x00005660


	//   ....[1]....
        /*00f8*/ 	.word	0x00005750


	//   ....[2]....
        /*00fc*/ 	.word	0x00005ec0


	//   ....[3]....
        /*0100*/ 	.word	0x00006b40


	//   ....[4]....
        /*0104*/ 	.word	0x00007790


	//   ....[5]....
        /*0108*/ 	.word	0x000083e0


	//----- nvinfo : EIATTR_MBARRIER_INSTR_OFFSETS
	.align		4
.L_45:
        /*010c*/ 	.byte	0x04, 0x39
        /*010e*/ 	.short	(.L_47 - .L_46)


	//   ....[0]....
.L_46:
        /*0110*/ 	.word	0x000005f0
        /*0114*/ 	.word	0x000000ff
        /*0118*/ 	.word	0x00000000
        /*011c*/ 	.short	0x0100
        /*011e*/ 	.byte	0x08
	.zero		1


	//   ....[1]....
        /*0120*/ 	.word	0x00000600
        /*0124*/ 	.word	0x000000ff
        /*0128*/ 	.word	0x00000018
        /*012c*/ 	.short	0x0100
        /*012e*/ 	.byte	0x08
	.zero		1


	//   ....[2]....
        /*0130*/ 	.word	0x00000610
        /*0134*/ 	.word	0x000000ff
        /*0138*/ 	.word	0x00000008
        /*013c*/ 	.short	0x0100
        /*013e*/ 	.byte	0x08
	.zero		1


	//   ....[3]....
        /*0140*/ 	.word	0x00000620
        /*0144*/ 	.word	0x000000ff
        /*0148*/ 	.word	0x00000020
        /*014c*/ 	.short	0x0100
        /*014e*/ 	.byte	0x08
	.zero		1


	//   ....[4]....
        /*0150*/ 	.word	0x00000630
        /*0154*/ 	.word	0x000000ff
        /*0158*/ 	.word	0x00000010
        /*015c*/ 	.short	0x0100
        /*015e*/ 	.byte	0x08
	.zero		1


	//   ....[5]....
        /*0160*/ 	.word	0x00000640
        /*0164*/ 	.word	0x000000ff
        /*0168*/ 	.word	0x00000028
        /*016c*/ 	.short	0x0100
        /*016e*/ 	.byte	0x08
	.zero		1


	//   ....[6]....
        /*0170*/ 	.word	0x00000770
        /*0174*/ 	.word	0x000000ff
        /*0178*/ 	.word	0x00000030
        /*017c*/ 	.short	0x0100
        /*017e*/ 	.byte	0x08
	.zero		1


	//   ....[7]....
        /*0180*/ 	.word	0x00000780
        /*0184*/ 	.word	0x000000ff
        /*0188*/ 	.word	0x00000050
        /*018c*/ 	.short	0x0100
        /*018e*/ 	.byte	0x08
	.zero		1


	//   ....[8]....
        /*0190*/ 	.word	0x00000790
        /*0194*/ 	.word	0x000000ff
        /*0198*/ 	.word	0x00000038
        /*019c*/ 	.short	0x0100
        /*019e*/ 	.byte	0x08
	.zero		1


	//   ....[9]....
        /*01a0*/ 	.word	0x000007a0
        /*01a4*/ 	.word	0x000000ff
        /*01a8*/ 	.word	0x00000058
        /*01ac*/ 	.short	0x0100
        /*01ae*/ 	.byte	0x08
	.zero		1


	//   ....[10]....
        /*01b0*/ 	.word	0x000007b0
        /*01b4*/ 	.word	0x000000ff
        /*01b8*/ 	.word	0x00000040
        /*01bc*/ 	.short	0x0100
        /*01be*/ 	.byte	0x08
	.zero		1


	//   ....[11]....
        /*01c0*/ 	.word	0x000007c0
        /*01c4*/ 	.word	0x000000ff
        /*01c8*/ 	.word	0x00000060
        /*01cc*/ 	.short	0x0100
        /*01ce*/ 	.byte	0x08
	.zero		1


	//   ....[12]....
        /*01d0*/ 	.word	0x000007d0
        /*01d4*/ 	.word	0x000000ff
        /*01d8*/ 	.word	0x00000048
        /*01dc*/ 	.short	0x0100
        /*01de*/ 	.byte	0x08
	.zero		1


	//   ....[13]....
        /*01e0*/ 	.word	0x000007e0
        /*01e4*/ 	.word	0x000000ff
        /*01e8*/ 	.word	0x00000068
        /*01ec*/ 	.short	0x0100
        /*01ee*/ 	.byte	0x08
	.zero		1


	//   ....[14]....
        /*01f0*/ 	.word	0x000008d0
        /*01f4*/ 	.word	0x000000ff
        /*01f8*/ 	.word	0x00000070
        /*01fc*/ 	.short	0x0100
        /*01fe*/ 	.byte	0x06
	.zero		1


	//   ....[15]....
        /*0200*/ 	.word	0x000008e0
        /*0204*/ 	.word	0x000000ff
        /*0208*/ 	.word	0x00000078
        /*020c*/ 	.short	0x0100
        /*020e*/ 	.byte	0x06
	.zero		1


	//   ....[16]....
        /*0210*/ 	.word	0x00000a20
        /*0214*/ 	.word	0x000000ff
        /*0218*/ 	.word	0x00000080
        /*021c*/ 	.short	0x0100
        /*021e*/ 	.byte	0x06
	.zero		1


	//   ....[17]....
        /*0220*/ 	.word	0x00000a30
        /*0224*/ 	.word	0x000000ff
        /*0228*/ 	.word	0x00000090
        /*022c*/ 	.short	0x0100
        /*022e*/ 	.byte	0x06
	.zero		1


	//   ....[18]....
        /*0230*/ 	.word	0x00000a40
        /*0234*/ 	.word	0x000000ff
        /*0238*/ 	.word	0x00000088
        /*023c*/ 	.short	0x0100
        /*023e*/ 	.byte	0x06
	.zero		1


	//   ....[19]....
        /*0240*/ 	.word	0x00000a50
        /*0244*/ 	.word	0x000000ff
        /*0248*/ 	.word	0x00000098
        /*024c*/ 	.short	0x0100
        /*024e*/ 	.byte	0x06
	.zero		1


	//   ....[20]....
        /*0250*/ 	.word	0x00000b80
        /*0254*/ 	.word	0x000000ff
        /*0258*/ 	.word	0x000000a0
        /*025c*/ 	.short	0x0100
        /*025e*/ 	.byte	0x08
	.zero		1


	//   ....[21]....
        /*0260*/ 	.word	0x00000b90
        /*0264*/ 	.word	0x000000ff
        /*0268*/ 	.word	0x000000c0
        /*026c*/ 	.short	0x0100
        /*026e*/ 	.byte	0x08
	.zero		1


	//   ....[22]....
        /*0270*/ 	.word	0x00000ba0
        /*0274*/ 	.word	0x000000ff
        /*0278*/ 	.word	0x000000a8
        /*027c*/ 	.short	0x0100
        /*027e*/ 	.byte	0x08
	.zero		1


	//   ....[23]....
        /*0280*/ 	.word	0x00000bb0
        /*0284*/ 	.word	0x000000ff
        /*0288*/ 	.word	0x000000c8
        /*028c*/ 	.short	0x0100
        /*028e*/ 	.byte	0x08
	.zero		1


	//   ....[24]....
        /*0290*/ 	.word	0x00000bc0
        /*0294*/ 	.word	0x000000ff
        /*0298*/ 	.word	0x000000b0
        /*029c*/ 	.short	0x0100
        /*029e*/ 	.byte	0x08
	.zero		1


	//   ....[25]....
        /*02a0*/ 	.word	0x00000bd0
        /*02a4*/ 	.word	0x000000ff
        /*02a8*/ 	.word	0x000000d0
        /*02ac*/ 	.short	0x0100
        /*02ae*/ 	.byte	0x08
	.zero		1


	//   ....[26]....
        /*02b0*/ 	.word	0x00000be0
        /*02b4*/ 	.word	0x000000ff
        /*02b8*/ 	.word	0x000000b8
        /*02bc*/ 	.short	0x0100
        /*02be*/ 	.byte	0x08
	.zero		1


	//   ....[27]....
        /*02c0*/ 	.word	0x00000bf0
        /*02c4*/ 	.word	0x000000ff
        /*02c8*/ 	.word	0x000000d8
        /*02cc*/ 	.short	0x0100
        /*02ce*/ 	.byte	0x08
	.zero		1


	//   ....[28]....
        /*02d0*/ 	.word	0x00000ce0
        /*02d4*/ 	.word	0x000000ff
        /*02d8*/ 	.word	0x000000e0
        /*02dc*/ 	.short	0x0100
        /*02de*/ 	.byte	0x06
	.zero		1


	//   ....[29]....
        /*02e0*/ 	.word	0x00000cf0
        /*02e4*/ 	.word	0x000000ff
        /*02e8*/ 	.word	0x000000f0
        /*02ec*/ 	.short	0x0100
        /*02ee*/ 	.byte	0x06
	.zero		1


	//   ....[30]....
        /*02f0*/ 	.word	0x00000d00
        /*02f4*/ 	.word	0x000000ff
        /*02f8*/ 	.word	0x000000e8
        /*02fc*/ 	.short	0x0100
        /*02fe*/ 	.byte	0x06
	.zero		1


	//   ....[31]....
        /*0300*/ 	.word	0x00000d10
        /*0304*/ 	.word	0x000000ff
        /*0308*/ 	.word	0x000000f8
        /*030c*/ 	.short	0x0100
        /*030e*/ 	.byte	0x06
	.zero		1


	//   ....[32]....
        /*0310*/ 	.word	0x000017c0
        /*0314*/ 	.word	0x00000002
        /*0318*/ 	.word	0x000000f0
        /*031c*/ 	.short	0x010a
        /*031e*/ 	.byte	0xff
	.zero		1


	//   ....[33]....
        /*0320*/ 	.word	0x000017f0
        /*0324*/ 	.word	0x00000002
        /*0328*/ 	.word	0x000000e0
        /*032c*/ 	.short	0x0101
        /*032e*/ 	.byte	0xff
	.zero		1


	//   ....[34]....
        /*0330*/ 	.word	0x000018c0
        /*0334*/ 	.word	0x000000ff
        /*0338*/ 	.word	0x00000018
        /*033c*/ 	.short	0x010a
        /*033e*/ 	.byte	0x08
	.zero		1


	//   ....[35]....
        /*0340*/ 	.word	0x00001980
        /*0344*/ 	.word	0x000000ff
        /*0348*/ 	.word	0x00000018
        /*034c*/ 	.short	0x010a
        /*034e*/ 	.byte	0x21
	.zero		1


	//   ....[36]....
        /*0350*/ 	.word	0x00001b10
        /*0354*/ 	.word	0x000000ff
        /*0358*/ 	.word	0x00000018
        /*035c*/ 	.short	0x010a
        /*035e*/ 	.byte	0x08
	.zero		1


	//   ....[37]....
        /*0360*/ 	.word	0x00001cf0
        /*0364*/ 	.word	0x000000ff
        /*0368*/ 	.word	0x00000078
        /*036c*/ 	.short	0x0101
        /*036e*/ 	.byte	0x05
	.zero		1


	//   ....[38]....
        /*0370*/ 	.word	0x00001d10
        /*0374*/ 	.word	0x000000ff
        /*0378*/ 	.word	0x00000018
        /*037c*/ 	.short	0x010a
        /*037e*/ 	.byte	0x08
	.zero		1


	//   ....[39]....
        /*0380*/ 	.word	0x00001db0
        /*0384*/ 	.word	0x000000ff
        /*0388*/ 	.word	0x00000018
        /*038c*/ 	.short	0x010a
        /*038e*/ 	.byte	0x21
	.zero		1


	//   ....[40]....
        /*0390*/ 	.word	0x00001f40
        /*0394*/ 	.word	0x000000ff
        /*0398*/ 	.word	0x00000018
        /*039c*/ 	.short	0x010a
        /*039e*/ 	.byte	0x08
	.zero		1


	//   ....[41]....
        /*03a0*/ 	.word	0x00002130
        /*03a4*/ 	.word	0x00000002
        /*03a8*/ 	.word	0x00000080
        /*03ac*/ 	.short	0x010a
        /*03ae*/ 	.byte	0xff
	.zero		1


	//   ....[42]....
        /*03b0*/ 	.word	0x000021f0
        /*03b4*/ 	.word	0x00000002
        /*03b8*/ 	.word	0x00000000
        /*03bc*/ 	.short	0x0101
        /*03be*/ 	.byte	0xff
	.zero		1


	//   ....[43]....
        /*03c0*/ 	.word	0x00002750
        /*03c4*/ 	.word	0x000000ff
        /*03c8*/ 	.word	0x00000000
        /*03cc*/ 	.short	0x010a
        /*03ce*/ 	.byte	0x04
	.zero		1


	//   ....[44]....
        /*03d0*/ 	.word	0x000027e0
        /*03d4*/ 	.word	0x000000ff
        /*03d8*/ 	.word	0x00000000
        /*03dc*/ 	.short	0x010a
        /*03de*/ 	.byte	0x04
	.zero		1


	//   ....[45]....
        /*03e0*/ 	.word	0x00002880
        /*03e4*/ 	.word	0x00000000
        /*03e8*/ 	.word	0x00000000
        /*03ec*/ 	.short	0x010a
        /*03ee*/ 	.byte	0xff
	.zero		1


	//   ....[46]....
        /*03f0*/ 	.word	0x000029b0
        /*03f4*/ 	.word	0x00000000
        /*03f8*/ 	.word	0x000000e0
        /*03fc*/ 	.short	0x010a
        /*03fe*/ 	.byte	0xff
	.zero		1


	//   ....[47]....
        /*0400*/ 	.word	0x00002a20
        /*0404*/ 	.word	0x00000000
        /*0408*/ 	.word	0x00000000
        /*040c*/ 	.short	0x0101
        /*040e*/ 	.byte	0xff
	.zero		1


	//   ....[48]....
        /*0410*/ 	.word	0x00002a40
        /*0414*/ 	.word	0x000000ff
        /*0418*/ 	.word	0x00000090
        /*041c*/ 	.short	0x010a
        /*041e*/ 	.byte	0x05
	.zero		1


	//   ....[49]....
        /*0420*/ 	.word	0x00002b60
        /*0424*/ 	.word	0x00000000
        /*0428*/ 	.word	0x00000080
        /*042c*/ 	.short	0x010a
        /*042e*/ 	.byte	0xff
	.zero		1


	//   ....[50]....
        /*0430*/ 	.word	0x00002c60
        /*0434*/ 	.word	0x00000000
        /*0438*/ 	.word	0x00000000
        /*043c*/ 	.short	0x0101
        /*043e*/ 	.byte	0xff
	.zero		1


	//   ....[51]....
        /*0440*/ 	.word	0x00002cf0
        /*0444*/ 	.word	0x000000ff
        /*0448*/ 	.word	0x00000090
        /*044c*/ 	.short	0x0106
        /*044e*/ 	.byte	0x05
	.zero		1


	//   ....[52]....
        /*0450*/ 	.word	0x00002d10
        /*0454*/ 	.word	0x000000ff
        /*0458*/ 	.word	0x00000090
        /*045c*/ 	.short	0x010a
        /*045e*/ 	.byte	0x05
	.zero		1


	//   ....[53]....
        /*0460*/ 	.word	0x00002da0
        /*0464*/ 	.word	0x000000ff
        /*0468*/ 	.word	0x00000090
        /*046c*/ 	.short	0x0106
        /*046e*/ 	.byte	0x04
	.zero		1


	//   ....[54]....
        /*0470*/ 	.word	0x00002de0
        /*0474*/ 	.word	0x00000000
        /*0478*/ 	.word	0x00000090
        /*047c*/ 	.short	0x010a
        /*047e*/ 	.byte	0xff
	.zero		1


	//   ....[55]....
        /*0480*/ 	.word	0x00003330
        /*0484*/ 	.word	0x00000000
        /*0488*/ 	.word	0x00000080
        /*048c*/ 	.short	0x010a
        /*048e*/ 	.byte	0xff
	.zero		1


	//   ....[56]....
        /*0490*/ 	.word	0x00003440
        /*0494*/ 	.word	0x00000003
        /*0498*/ 	.word	0x00000000
        /*049c*/ 	.short	0x0101
        /*049e*/ 	.byte	0xff
	.zero		1


	//   ....[57]....
        /*04a0*/ 	.word	0x00003450
        /*04a4*/ 	.word	0x000000ff
        /*04a8*/ 	.word	0x00000000
        /*04ac*/ 	.short	0x010a
        /*04ae*/ 	.byte	0x06
	.zero		1


	//   ....[58]....
        /*04b0*/ 	.word	0x00003470
        /*04b4*/ 	.word	0x000000ff
        /*04b8*/ 	.word	0x000000c0
        /*04bc*/ 	.short	0x010a
        /*04be*/ 	.byte	0x07
	.zero		1


	//   ....[59]....
        /*04c0*/ 	.word	0x00003540
        /*04c4*/ 	.word	0x000000ff
        /*04c8*/ 	.word	0x00000000
        /*04cc*/ 	.short	0x010a
        /*04ce*/ 	.byte	0x06
	.zero		1


	//   ....[60]....
        /*04d0*/ 	.word	0x00003670
        /*04d4*/ 	.word	0x000000ff
        /*04d8*/ 	.word	0x00000000
        /*04dc*/ 	.short	0x010a
        /*04de*/ 	.byte	0x1a
	.zero		1


	//   ....[61]....
        /*04e0*/ 	.word	0x00003910
        /*04e4*/ 	.word	0x000000ff
        /*04e8*/ 	.word	0x00000000
        /*04ec*/ 	.short	0x010a
        /*04ee*/ 	.byte	0x06
	.zero		1


	//   ....[62]....
        /*04f0*/ 	.word	0x000039a0
        /*04f4*/ 	.word	0x000000ff
        /*04f8*/ 	.word	0x00000000
        /*04fc*/ 	.short	0x010a
        /*04fe*/ 	.byte	0x06
	.zero		1


	//   ....[63]....
        /*0500*/ 	.word	0x00003a30
        /*0504*/ 	.word	0x000000ff
        /*0508*/ 	.word	0x00000000
        /*050c*/ 	.short	0x010a
        /*050e*/ 	.byte	0x06
	.zero		1


	//   ....[64]....
        /*0510*/ 	.word	0x00003ac0
        /*0514*/ 	.word	0x000000ff
        /*0518*/ 	.word	0x00000000
        /*051c*/ 	.short	0x010a
        /*051e*/ 	.byte	0x07
	.zero		1


	//   ....[65]....
        /*0520*/ 	.word	0x00003f00
        /*0524*/ 	.word	0x00000000
        /*0528*/ 	.word	0x00000080
        /*052c*/ 	.short	0x010a
        /*052e*/ 	.byte	0xff
	.zero		1


	//   ....[66]....
        /*0530*/ 	.word	0x00003fc0
        /*0534*/ 	.word	0x00000000
        /*0538*/ 	.word	0x00000000
        /*053c*/ 	.short	0x0101
        /*053e*/ 	.byte	0xff
	.zero		1


	//   ....[67]....
        /*0540*/ 	.word	0x000042e0
        /*0544*/ 	.word	0x000000ff
        /*0548*/ 	.word	0x00000078
        /*054c*/ 	.short	0x010a
        /*054e*/ 	.byte	0x04
	.zero		1


	//   ....[68]....
        /*0550*/ 	.word	0x000044e0
        /*0554*/ 	.word	0x000000ff
        /*0558*/ 	.word	0x00000050
        /*055c*/ 	.short	0x010a
        /*055e*/ 	.byte	0x04
	.zero		1


	//   ....[69]....
        /*0560*/ 	.word	0x00004650
        /*0564*/ 	.word	0x000000ff
        /*0568*/ 	.word	0x00000030
        /*056c*/ 	.short	0x010b
        /*056e*/ 	.byte	0x04
	.zero		1


	//   ....[70]....
        /*0570*/ 	.word	0x00004660
        /*0574*/ 	.word	0x000000ff
        /*0578*/ 	.word	0x00000000
        /*057c*/ 	.short	0x0101
        /*057e*/ 	.byte	0x06
	.zero		1


	//   ....[71]....
        /*0580*/ 	.word	0x00004670
        /*0584*/ 	.word	0x000000ff
        /*0588*/ 	.word	0x00000058
        /*058c*/ 	.short	0x010a
        /*058e*/ 	.byte	0x04
	.zero		1


	//   ....[72]....
        /*0590*/ 	.word	0x000047c0
        /*0594*/ 	.word	0x000000ff
        /*0598*/ 	.word	0x00000038
        /*059c*/ 	.short	0x010b
        /*059e*/ 	.byte	0x04
	.zero		1


	//   ....[73]....
        /*05a0*/ 	.word	0x000047d0
        /*05a4*/ 	.word	0x000000ff
        /*05a8*/ 	.word	0x00000000
        /*05ac*/ 	.short	0x0101
        /*05ae*/ 	.byte	0x06
	.zero		1


	//   ....[74]....
        /*05b0*/ 	.word	0x000047e0
        /*05b4*/ 	.word	0x000000ff
        /*05b8*/ 	.word	0x00000060
        /*05bc*/ 	.short	0x010a
        /*05be*/ 	.byte	0x04
	.zero		1


	//   ....[75]....
        /*05c0*/ 	.word	0x00004960
        /*05c4*/ 	.word	0x000000ff
        /*05c8*/ 	.word	0x00000040
        /*05cc*/ 	.short	0x010b
        /*05ce*/ 	.byte	0x04
	.zero		1


	//   ....[76]....
        /*05d0*/ 	.word	0x000049a0
        /*05d4*/ 	.word	0x000000ff
        /*05d8*/ 	.word	0x00000000
        /*05dc*/ 	.short	0x0101
        /*05de*/ 	.byte	0x06
	.zero		1


	//   ....[77]....
        /*05e0*/ 	.word	0x000049e0
        /*05e4*/ 	.word	0x000000ff
        /*05e8*/ 	.word	0x00000068
        /*05ec*/ 	.short	0x010a
        /*05ee*/ 	.byte	0x04
	.zero		1


	//   ....[78]....
        /*05f0*/ 	.word	0x00004c20
        /*05f4*/ 	.word	0x000000ff
        /*05f8*/ 	.word	0x00000048
        /*05fc*/ 	.short	0x010b
        /*05fe*/ 	.byte	0x04
	.zero		1


	//   ....[79]....
        /*0600*/ 	.word	0x00004c40
        /*0604*/ 	.word	0x000000ff
        /*0608*/ 	.word	0x00000000
        /*060c*/ 	.short	0x0101
        /*060e*/ 	.byte	0x05
	.zero		1


	//   ....[80]....
        /*0610*/ 	.word	0x00004c70
        /*0614*/ 	.word	0x000000ff
        /*0618*/ 	.word	0x00000050
        /*061c*/ 	.short	0x010a
        /*061e*/ 	.byte	0x04
	.zero		1


	//   ....[81]....
        /*0620*/ 	.word	0x00004c90
        /*0624*/ 	.word	0x000000ff
        /*0628*/ 	.word	0x00000058
        /*062c*/ 	.short	0x010a
        /*062e*/ 	.byte	0x04
	.zero		1


	//   ....[82]....
        /*0630*/ 	.word	0x00004cb0
        /*0634*/ 	.word	0x000000ff
        /*0638*/ 	.word	0x00000060
        /*063c*/ 	.short	0x010a
        /*063e*/ 	.byte	0x04
	.zero		1


	//   ....[83]....
        /*0640*/ 	.word	0x00004cf0
        /*0644*/ 	.word	0x00000000
        /*0648*/ 	.word	0x00000068
        /*064c*/ 	.short	0x010a
        /*064e*/ 	.byte	0xff
	.zero		1


	//   ....[84]....
        /*0650*/ 	.word	0x00005020
        /*0654*/ 	.word	0x00000000
        /*0658*/ 	.word	0x00000080
        /*065c*/ 	.short	0x010a
        /*065e*/ 	.byte	0xff
	.zero		1


	//   ....[85]....
        /*0660*/ 	.word	0x00005130
        /*0664*/ 	.word	0x00000000
        /*0668*/ 	.word	0x00000000
        /*066c*/ 	.short	0x0101
        /*066e*/ 	.byte	0xff
	.zero		1


	//   ....[86]....
        /*0670*/ 	.word	0x00005b80
        /*0674*/ 	.word	0x000000ff
        /*0678*/ 	.word	0x00000030
        /*067c*/ 	.short	0x010a
        /*067e*/ 	.byte	0x30
	.zero		1


	//   ....[87]....
        /*0680*/ 	.word	0x00005bc0
        /*0684*/ 	.word	0x00000040
        /*0688*/ 	.word	0x000000a0
        /*068c*/ 	.short	0x010a
        /*068e*/ 	.byte	0xff
	.zero		1


	//   ....[88]....
        /*0690*/ 	.word	0x00005cb0
        /*0694*/ 	.word	0x000000ff
        /*0698*/ 	.word	0x00000030
        /*069c*/ 	.short	0x010a
        /*069e*/ 	.byte	0x30
	.zero		1


	//   ....[89]....
        /*06a0*/ 	.word	0x00005da0
        /*06a4*/ 	.word	0x00000040
        /*06a8*/ 	.word	0x000000a0
        /*06ac*/ 	.short	0x010a
        /*06ae*/ 	.byte	0xff
	.zero		1


	//   ....[90]....
        /*06b0*/ 	.word	0x00006870
        /*06b4*/ 	.word	0x00000000
        /*06b8*/ 	.word	0x00000000
        /*06bc*/ 	.short	0x0101
        /*06be*/ 	.byte	0xff
	.zero		1


	//   ....[91]....
        /*06c0*/ 	.word	0x00006880
        /*06c4*/ 	.word	0x00000002
        /*06c8*/ 	.word	0x00000030
        /*06cc*/ 	.short	0x010a
        /*06ce*/ 	.byte	0xff
	.zero		1


	//   ....[92]....
        /*06d0*/ 	.word	0x00006960
        /*06d4*/ 	.word	0x00000002
        /*06d8*/ 	.word	0x00000030
        /*06dc*/ 	.short	0x010a
        /*06de*/ 	.byte	0xff
	.zero		1


	//   ....[93]....
        /*06e0*/ 	.word	0x000074c0
        /*06e4*/ 	.word	0x00000048
        /*06e8*/ 	.word	0x00000000
        /*06ec*/ 	.short	0x0101
        /*06ee*/ 	.byte	0xff
	.zero		1


	//   ....[94]....
        /*06f0*/ 	.word	0x000074e0
        /*06f4*/ 	.word	0x00000000
        /*06f8*/ 	.word	0x00000030
        /*06fc*/ 	.short	0x010a
        /*06fe*/ 	.byte	0xff
	.zero		1


	//   ....[95]....
        /*0700*/ 	.word	0x000075b0
        /*0704*/ 	.word	0x00000000
        /*0708*/ 	.word	0x00000030
        /*070c*/ 	.short	0x010a
        /*070e*/ 	.byte	0xff
	.zero		1


	//   ....[96]....
        /*0710*/ 	.word	0x00008110
        /*0714*/ 	.word	0x00000048
        /*0718*/ 	.word	0x00000000
        /*071c*/ 	.short	0x0101
        /*071e*/ 	.byte	0xff
	.zero		1


	//   ....[97]....
        /*0720*/ 	.word	0x00008130
        /*0724*/ 	.word	0x00000000
        /*0728*/ 	.word	0x00000030
        /*072c*/ 	.short	0x010a
        /*072e*/ 	.byte	0xff
	.zero		1


	//   ....[98]....
        /*0730*/ 	.word	0x00008200
        /*0734*/ 	.word	0x00000000
        /*0738*/ 	.word	0x00000030
        /*073c*/ 	.short	0x010a
        /*073e*/ 	.byte	0xff
	.zero		1


	//   ....[99]....
        /*0740*/ 	.word	0x00008540
        /*0744*/ 	.word	0x000000ff
        /*0748*/ 	.word	0x00000000
        /*074c*/ 	.short	0x0101
        /*074e*/ 	.byte	0x05
	.zero		1


	//   ....[100]....
        /*0750*/ 	.word	0x00008dc0
        /*0754*/ 	.word	0x00000000
        /*0758*/ 	.word	0x00000000
        /*075c*/ 	.short	0x0101
        /*075e*/ 	.byte	0xff
	.zero		1


	//   ....[101]....
        /*0760*/ 	.word	0x00009030
        /*0764*/ 	.word	0x000000ff
        /*0768*/ 	.word	0x00000000
        /*076c*/ 	.short	0x0101
        /*076e*/ 	.byte	0x04
	.zero		1


	//   ....[102]....
        /*0770*/ 	.word	0x00009050
        /*0774*/ 	.word	0x00000002
        /*0778*/ 	.word	0x000000f0
        /*077c*/ 	.short	0x010a
        /*077e*/ 	.byte	0xff
	.zero		1


	//   ....[103]....
        /*0780*/ 	.word	0x000090b0
        /*0784*/ 	.word	0x00000002
        /*0788*/ 	.word	0x00000018
        /*078c*/ 	.short	0x010a
        /*078e*/ 	.byte	0xff
	.zero		1


	//   ....[104]....
        /*0790*/ 	.word	0x00009110
        /*0794*/ 	.word	0x00000002
        /*0798*/ 	.word	0x00000018
        /*079c*/ 	.short	0x010a
        /*079e*/ 	.byte	0xff
	.zero		1


	//   ....[105]....
        /*07a0*/ 	.word	0x00009160
        /*07a4*/ 	.word	0x00000002
        /*07a8*/ 	.word	0x00000080
        /*07ac*/ 	.short	0x010a
        /*07ae*/ 	.byte	0xff
	.zero		1


	//   ....[106]....
        /*07b0*/ 	.word	0x000091c0
        /*07b4*/ 	.word	0x00000000
        /*07b8*/ 	.word	0x00000000
        /*07bc*/ 	.short	0x010a
        /*07be*/ 	.byte	0xff
	.zero		1


	//   ....[107]....
        /*07c0*/ 	.word	0x00009220
        /*07c4*/ 	.word	0x00000000
        /*07c8*/ 	.word	0x00000000
        /*07cc*/ 	.short	0x010a
        /*07ce*/ 	.byte	0xff
	.zero		1


	//   ....[108]....
        /*07d0*/ 	.word	0x00009270
        /*07d4*/ 	.word	0x00000000
        /*07d8*/ 	.word	0x000000e0
        /*07dc*/ 	.short	0x010a
        /*07de*/ 	.byte	0xff
	.zero		1


	//   ....[109]....
        /*07e0*/ 	.word	0x000092d0
        /*07e4*/ 	.word	0x00000000
        /*07e8*/ 	.word	0x00000090
        /*07ec*/ 	.short	0x010a
        /*07ee*/ 	.byte	0xff
	.zero		1


	//   ....[110]....
        /*07f0*/ 	.word	0x00009320
        /*07f4*/ 	.word	0x00000000
        /*07f8*/ 	.word	0x00000080
        /*07fc*/ 	.short	0x010a
        /*07fe*/ 	.byte	0xff
	.zero		1


	//   ....[111]....
        /*0800*/ 	.word	0x00009380
        /*0804*/ 	.word	0x00000000
        /*0808*/ 	.word	0x00000090
        /*080c*/ 	.short	0x010a
        /*080e*/ 	.byte	0xff
	.zero		1


	//   ....[112]....
        /*0810*/ 	.word	0x000093d0
        /*0814*/ 	.word	0x00000000
        /*0818*/ 	.word	0x00000080
        /*081c*/ 	.short	0x010a
        /*081e*/ 	.byte	0xff
	.zero		1


	//   ....[113]....
        /*0820*/ 	.word	0x00009430
        /*0824*/ 	.word	0x00000002
        /*0828*/ 	.word	0x000000c0
        /*082c*/ 	.short	0x010a
        /*082e*/ 	.byte	0xff
	.zero		1


	//   ....[114]....
        /*0830*/ 	.word	0x00009490
        /*0834*/ 	.word	0x00000000
        /*0838*/ 	.word	0x00000000
        /*083c*/ 	.short	0x010a
        /*083e*/ 	.byte	0xff
	.zero		1


	//   ....[115]....
        /*0840*/ 	.word	0x000094f0
        /*0844*/ 	.word	0x00000000
        /*0848*/ 	.word	0x00000000
        /*084c*/ 	.short	0x010a
        /*084e*/ 	.byte	0xff
	.zero		1


	//   ....[116]....
        /*0850*/ 	.word	0x00009550
        /*0854*/ 	.word	0x00000000
        /*0858*/ 	.word	0x00000000
        /*085c*/ 	.short	0x010a
        /*085e*/ 	.byte	0xff
	.zero		1


	//   ....[117]....
        /*0860*/ 	.word	0x000095b0
        /*0864*/ 	.word	0x00000000
        /*0868*/ 	.word	0x00000000
        /*086c*/ 	.short	0x010a
        /*086e*/ 	.byte	0xff
	.zero		1


	//   ....[118]....
        /*0870*/ 	.word	0x00009610
        /*0874*/ 	.word	0x00000000
        /*0878*/ 	.word	0x00000000
        /*087c*/ 	.short	0x010a
        /*087e*/ 	.byte	0xff
	.zero		1


	//   ....[119]....
        /*0880*/ 	.word	0x00009660
        /*0884*/ 	.word	0x00000000
        /*0888*/ 	.word	0x00000080
        /*088c*/ 	.short	0x010a
        /*088e*/ 	.byte	0xff
	.zero		1


	//   ....[120]....
        /*0890*/ 	.word	0x000096c0
        /*0894*/ 	.word	0x00000000
        /*0898*/ 	.word	0x00000078
        /*089c*/ 	.short	0x010a
        /*089e*/ 	.byte	0xff
	.zero		1


	//   ....[121]....
        /*08a0*/ 	.word	0x00009720
        /*08a4*/ 	.word	0x00000000
        /*08a8*/ 	.word	0x00000050
        /*08ac*/ 	.short	0x010a
        /*08ae*/ 	.byte	0xff
	.zero		1


	//   ....[122]....
        /*08b0*/ 	.word	0x00009780
        /*08b4*/ 	.word	0x00000000
        /*08b8*/ 	.word	0x00000058
        /*08bc*/ 	.short	0x010a
        /*08be*/ 	.byte	0xff
	.zero		1


	//   ....[123]....
        /*08c0*/ 	.word	0x000097e0
        /*08c4*/ 	.word	0x00000000
        /*08c8*/ 	.word	0x00000060
        /*08cc*/ 	.short	0x010a
        /*08ce*/ 	.byte	0xff
	.zero		1


	//   ....[124]....
        /*08d0*/ 	.word	0x00009840
        /*08d4*/ 	.word	0x00000000
        /*08d8*/ 	.word	0x00000068
        /*08dc*/ 	.short	0x010a
        /*08de*/ 	.byte	0xff
	.zero		1


	//   ....[125]....
        /*08e0*/ 	.word	0x000098a0
        /*08e4*/ 	.word	0x00000000
        /*08e8*/ 	.word	0x00000050
        /*08ec*/ 	.short	0x010a
        /*08ee*/ 	.byte	0xff
	.zero		1


	//   ....[126]....
        /*08f0*/ 	.word	0x00009900
        /*08f4*/ 	.word	0x00000000
        /*08f8*/ 	.word	0x00000058
        /*08fc*/ 	.short	0x010a
        /*08fe*/ 	.byte	0xff
	.zero		1


	//   ....[127]....
        /*0900*/ 	.word	0x00009960
        /*0904*/ 	.word	0x00000000
        /*0908*/ 	.word	0x00000060
        /*090c*/ 	.short	0x010a
        /*090e*/ 	.byte	0xff
	.zero		1


	//   ....[128]....
        /*0910*/ 	.word	0x000099b0
        /*0914*/ 	.word	0x00000000
        /*0918*/ 	.word	0x00000080
        /*091c*/ 	.short	0x010a
        /*091e*/ 	.byte	0xff
	.zero		1


	//   ....[129]....
        /*0920*/ 	.word	0x00009a10
        /*0924*/ 	.word	0x00000002
        /*0928*/ 	.word	0x00000030
        /*092c*/ 	.short	0x010a
        /*092e*/ 	.byte	0xff
	.zero		1


	//   ....[130]....
        /*0930*/ 	.word	0x00009a60
        /*0934*/ 	.word	0x00000040
        /*0938*/ 	.word	0x000000a0
        /*093c*/ 	.short	0x010a
        /*093e*/ 	.byte	0xff
	.zero		1


	//   ....[131]....
        /*0940*/ 	.word	0x00009ab0
        /*0944*/ 	.word	0x00000002
        /*0948*/ 	.word	0x00000030
        /*094c*/ 	.short	0x010a
        /*094e*/ 	.byte	0xff
	.zero		1


	//   ....[132]....
        /*0950*/ 	.word	0x00009b00
        /*0954*/ 	.word	0x00000000
        /*0958*/ 	.word	0x00000030
        /*095c*/ 	.short	0x010a
        /*095e*/ 	.byte	0xff
	.zero		1


	//   ....[133]....
        /*0960*/ 	.word	0x00009b50
        /*0964*/ 	.word	0x00000000
        /*0968*/ 	.word	0x00000030
        /*096c*/ 	.short	0x010a
        /*096e*/ 	.byte	0xff
	.zero		1


	//----- nvinfo : EIATTR_NUM_MBARRIERS
	.align		4
.L_47:
        /*0970*/ 	.byte	0x03, 0x38
        /*0972*/ 	.short	0x0020


	//----- nvinfo : EIATTR_EXIT_INSTR_OFFSETS
	.align		4
        /*0974*/ 	.byte	0x04, 0x1c
        /*0976*/ 	.short	(.L_49 - .L_48)


	//   ....[0]....
.L_48:
        /*0978*/ 	.word	0x000028b0


	//   ....[1]....
        /*097c*/ 	.word	0x00002db0


	//   ....[2]....
        /*0980*/ 	.word	0x00002e10


	//   ....[3]....
        /*0984*/ 	.word	0x00003d20


	//   ....[4]....
        /*0988*/ 	.word	0x00004d20


	//   ....[5]....
        /*098c*/ 	.word	0x00004d60


	//   ....[6]....
        /*0990*/ 	.word	0x00008f20


	//   ....[7]....
        /*0994*/ 	.word	0x00008fa0


	//   ....[8]....
        /*0998*/ 	.word	0x00008fd0


	//   ....[9]....
        /*099c*/ 	.word	0x00009040


	//----- nvinfo : EIATTR_MAX_THREADS
	.align		4
.L_49:
        /*09a0*/ 	.byte	0x04, 0x05
        /*09a2*/ 	.short	(.L_51 - .L_50)
.L_50:
        /*09a4*/ 	.word	0x00000100
        /*09a8*/ 	.word	0x00000001
        /*09ac*/ 	.word	0x00000001


	//----- nvinfo : EIATTR_CRS_STACK_SIZE
	.align		4
.L_51:
        /*09b0*/ 	.byte	0x04, 0x1e
        /*09b2*/ 	.short	(.L_53 - .L_52)
.L_52:
        /*09b4*/ 	.word	0x00000000


	//----- nvinfo : EIATTR_CBANK_PARAM_SIZE
	.align		4
.L_53:
        /*09b8*/ 	.byte	0x03, 0x19
        /*09ba*/ 	.short	0x0800


	//----- nvinfo : EIATTR_PARAM_CBANK
	.align		4
        /*09bc*/ 	.byte	0x04, 0x0a
        /*09be*/ 	.short	(.L_55 - .L_54)
	.align		4
.L_54:
        /*09c0*/ 	.word	index@(.nv.constant0._ZN7cutlass13device_kernelINS_4gemm6kernel13GemmUniversalIN4cute5tupleIJiiiiEEENS1_10collective13CollectiveMmaINS1_35MainloopSm100TmaUmmaWarpSpecializedILi3ELi2ELi4ENS5_IJNS4_1CILi1EEENSA_ILi4EEESB_EEEEENS5_IJNSA_ILi128EEESF_NSA_ILi64EEEEEENS_6half_tENS5_IJSB_llEEESI_SJ_NS4_8TiledMMAINS4_8MMA_AtomIJNS4_20SM100_MMA_F16BF16_SSISI_SI_fLi128ELi128ELNS4_4UMMA5MajorE1ELSO_1ELNSN_7ScaleInE0ELSP_0EEEEEENS4_6LayoutINS5_IJSB_SB_SB_EEENS5_IJNSA_ILi0EEESU_SU_EEEEENS5_IJNS4_10UnderscoreESX_SX_EEEEENS4_23SM90_TMA_LOAD_MULTICASTENS4_14ComposedLayoutINS4_7SwizzleILi3ELi4ELi3EEENS4_18smem_ptr_flag_bitsILi16EEENSS_INS5_IJSG_NSA_ILi8EEEEEENS5_IJSB_SG_EEEEEEEvNS4_8identityENS4_13SM90_TMA_LOADES1A_vS1B_EENS_8epilogue10collective18CollectiveEpilogueINS1E_23Sm100TmaWarpSpecializedILi4ELi2ELi32ELb1ELb0EEEJSH_NS5_IJNSS_ISF_SB_EENSS_INSA_ILi32EEESB_EEEEESI_NS5_IJlSB_lEEESI_S1N_NS1E_6fusion15FusionCallbacksIS1I_NS1O_17LinearCombinationISI_fSI_fLNS_15FloatRoundStyleE2EEESH_S1M_JEEENS4_5SM1004TMEM4LOAD26SM100_TMEM_LOAD_32dp32b32xES1C_NS11_INS12_ILi2ELi4ELi3EEES15_NSS_INS5_IJS16_S1K_EEENS5_IJS1K_SB_EEEEEEENS4_39AutoVectorizingCopyWithAssumedAlignmentILi128EEENS4_14SM90_TMA_STOREES22_S24_S24_EEEvvEEEEvNT_6ParamsE)
        /*09c4*/ 	.short	0x0380
        /*09c6*/ 	.short	0x0800


	//----- nvinfo : EIATTR_SW_WAR
	.align		4
.L_55:
        /*09c8*/ 	.byte	0x04, 0x36
        /*09ca*/ 	.short	(.L_57 - .L_56)
.L_56:
        /*09cc*/ 	.word	0x00000008
.L_57:


//--------------------- .nv.callgraph             --------------------------
	.section	.nv.callgraph,"",@"SHT_CUDA_CALLGRAPH"
	.align	4
	.sectionentsize	8
	.align		4
        /*0000*/ 	.word	0x00000000
	.align		4
        /*0004*/ 	.word	0xffffffff
	.align		4
        /*0008*/ 	.word	index@(_ZN7cutlass13device_kernelINS_4gemm6kernel13GemmUniversalIN4cute5tupleIJiiiiEEENS1_10collective13CollectiveMmaINS1_35MainloopSm100TmaUmmaWarpSpecializedILi3ELi2ELi4ENS5_IJNS4_1CILi1EEENSA_ILi4EEESB_EEEEENS5_IJNSA_ILi128EEESF_NSA_ILi64EEEEEENS_6half_tENS5_IJSB_llEEESI_SJ_NS4_8TiledMMAINS4_8MMA_AtomIJNS4_20SM100_MMA_F16BF16_SSISI_SI_fLi128ELi128ELNS4_4UMMA5MajorE1ELSO_1ELNSN_7ScaleInE0ELSP_0EEEEEENS4_6LayoutINS5_IJSB_SB_SB_EEENS5_IJNSA_ILi0EEESU_SU_EEEEENS5_IJNS4_10UnderscoreESX_SX_EEEEENS4_23SM90_TMA_LOAD_MULTICASTENS4_14ComposedLayoutINS4_7SwizzleILi3ELi4ELi3EEENS4_18smem_ptr_flag_bitsILi16EEENSS_INS5_IJSG_NSA_ILi8EEEEEENS5_IJSB_SG_EEEEEEEvNS4_8identityENS4_13SM90_TMA_LOADES1A_vS1B_EENS_8epilogue10collective18CollectiveEpilogueINS1E_23Sm100TmaWarpSpecializedILi4ELi2ELi32ELb1ELb0EEEJSH_NS5_IJNSS_ISF_SB_EENSS_INSA_ILi32EEESB_EEEEESI_NS5_IJlSB_lEEESI_S1N_NS1E_6fusion15FusionCallbacksIS1I_NS1O_17LinearCombinationISI_fSI_fLNS_15FloatRoundStyleE2EEESH_S1M_JEEENS4_5SM1004TMEM4LOAD26SM100_TMEM_LOAD_32dp32b32xES1C_NS11_INS12_ILi2ELi4ELi3EEES15_NSS_INS5_IJS16_S1K_EEENS5_IJS1K_SB_EEEEEEENS4_39AutoVectorizingCopyWithAssumedAlignmentILi128EEENS4_14SM90_TMA_STOREES22_S24_S24_EEEvvEEEEvNT_6ParamsE)
	.align		4
        /*000c*/ 	.word	index@(__assertfail)
	.align		4
        /*0010*/ 	.word	0x00000000
	.align		4
        /*0014*/ 	.word	0xfffffffe
	.align		4
        /*0018*/ 	.word	0x00000000
	.align		4
        /*001c*/ 	.word	0xfffffffd
	.align		4
        /*0020*/ 	.word	0x00000000
	.align		4
        /*0024*/ 	.word	0xfffffffc


//--------------------- .nv.constant4             --------------------------
	.section	.nv.constant4,"a",@progbits
	.align	8
	.align		8
.nv.constant4:
        /*0000*/ 	.dword	__assertfail
	.align		8
        /*0008*/ 	.dword	__unnamed_1
	.align		8
        /*0010*/ 	.dword	__unnamed_2
	.align		8
        /*0018*/ 	.dword	_ZN40_INTERNAL_616173ad_4_k_cu_b6d61922_309974cuda3std3__45__cpo5beginE
	.align		8
        /*0020*/ 	.dword	_ZN40_INTERNAL_616173ad_4_k_cu_b6d61922_309974cuda3std3__45__cpo3endE
	.align		8
        /*0028*/ 	.dword	_ZN40_INTERNAL_616173ad_4_k_cu_b6d61922_309974cuda3std3__45__cpo6cbeginE
	.align		8
        /*0030*/ 	.dword	_ZN40_INTERNAL_616173ad_4_k_cu_b6d61922_309974cuda3std3__45__cpo4cendE
	.align		8
        /*0038*/ 	.dword	_ZN40_INTERNAL_616173ad_4_k_cu_b6d61922_309974cuda3std3__442_GLOBAL__N__616173ad_4_k_cu_b6d61922_309976ignoreE
	.align		8
        /*0040*/ 	.dword	_ZN40_INTERNAL_616173ad_4_k_cu_b6d61922_309974cuda3std3__419piecewise_constructE
	.align		8
        /*0048*/ 	.dword	_ZN40_INTERNAL_616173ad_4_k_cu_b6d61922_309974cuda3std3__48in_placeE
	.align		8
        /*0050*/ 	.dword	_ZN40_INTERNAL_616173ad_4_k_cu_b6d61922_309974cuda3std6ranges3__45__cpo4swapE
	.align		8
        /*0058*/ 	.dword	_ZN40_INTERNAL_616173ad_4_k_cu_b6d61922_309974cuda3std6ranges3__45__cpo9iter_moveE
	.align		8
        /*0060*/ 	.dword	_ZN40_INTERNAL_616173ad_4_k_cu_b6d61922_309974cute7productE
	.align		8
        /*0068*/ 	.dword	_ZN40_INTERNAL_616173ad_4_k_cu_b6d61922_309974cute1_E
	.align		8
        /*0070*/ 	.dword	$str$25
	.align		8
        /*0078*/ 	.dword	$str$26
	.align		8
        /*0080*/ 	.dword	$str$27
	.align		8
        /*0088*/ 	.dword	$str$28


//--------------------- .text._ZN7cutlass13device_kernelINS_4gemm6kernel13GemmUniversalIN4cute5tupleIJiiiiEEENS1_10collective13CollectiveMmaINS1_35MainloopSm100TmaUmmaWarpSpecializedILi3ELi2ELi4ENS5_IJNS4_1CILi1EEENSA_ILi4EEESB_EEEEENS5_IJNSA_ILi128EEESF_NSA_ILi64EEEEEENS_6half_tENS5_IJSB_llEEESI_SJ_NS4_8TiledMMAINS4_8MMA_AtomIJNS4_20SM100_MMA_F16BF16_SSISI_SI_fLi128ELi128ELNS4_4UMMA5MajorE1ELSO_1ELNSN_7ScaleInE0ELSP_0EEEEEENS4_6LayoutINS5_IJSB_SB_SB_EEENS5_IJNSA_ILi0EEESU_SU_EEEEENS5_IJNS4_10UnderscoreESX_SX_EEEEENS4_23SM90_TMA_LOAD_MULTICASTENS4_14ComposedLayoutINS4_7SwizzleILi3ELi4ELi3EEENS4_18smem_ptr_flag_bitsILi16EEENSS_INS5_IJSG_NSA_ILi8EEEEEENS5_IJSB_SG_EEEEEEEvNS4_8identityENS4_13SM90_TMA_LOADES1A_vS1B_EENS_8epilogue10collective18CollectiveEpilogueINS1E_23Sm100TmaWarpSpecializedILi4ELi2ELi32ELb1ELb0EEEJSH_NS5_IJNSS_ISF_SB_EENSS_INSA_ILi32EEESB_EEEEESI_NS5_IJlSB_lEEESI_S1N_NS1E_6fusion15FusionCallbacksIS1I_NS1O_17LinearCombinationISI_fSI_fLNS_15FloatRoundStyleE2EEESH_S1M_JEEENS4_5SM1004TMEM4LOAD26SM100_TMEM_LOAD_32dp32b32xES1C_NS11_INS12_ILi2ELi4ELi3EEES15_NSS_INS5_IJS16_S1K_EEENS5_IJS1K_SB_EEEEEEENS4_39AutoVectorizingCopyWithAssumedAlignmentILi128EEENS4_14SM90_TMA_STOREES22_S24_S24_EEEvvEEEEvNT_6ParamsE --------------------------
	.section	.text._ZN7cutlass13device_kernelINS_4gemm6kernel13GemmUniversalIN4cute5tupleIJiiiiEEENS1_10collective13CollectiveMmaINS1_35MainloopSm100TmaUmmaWarpSpecializedILi3ELi2ELi4ENS5_IJNS4_1CILi1EEENSA_ILi4EEESB_EEEEENS5_IJNSA_ILi128EEESF_NSA_ILi64EEEEEENS_6half_tENS5_IJSB_llEEESI_SJ_NS4_8TiledMMAINS4_8MMA_AtomIJNS4_20SM100_MMA_F16BF16_SSISI_SI_fLi128ELi128ELNS4_4UMMA5MajorE1ELSO_1ELNSN_7ScaleInE0ELSP_0EEEEEENS4_6LayoutINS5_IJSB_SB_SB_EEENS5_IJNSA_ILi0EEESU_SU_EEEEENS5_IJNS4_10UnderscoreESX_SX_EEEEENS4_23SM90_TMA_LOAD_MULTICASTENS4_14ComposedLayoutINS4_7SwizzleILi3ELi4ELi3EEENS4_18smem_ptr_flag_bitsILi16EEENSS_INS5_IJSG_NSA_ILi8EEEEEENS5_IJSB_SG_EEEEEEEvNS4_8identityENS4_13SM90_TMA_LOADES1A_vS1B_EENS_8epilogue10collective18CollectiveEpilogueINS1E_23Sm100TmaWarpSpecializedILi4ELi2ELi32ELb1ELb0EEEJSH_NS5_IJNSS_ISF_SB_EENSS_INSA_ILi32EEESB_EEEEESI_NS5_IJlSB_lEEESI_S1N_NS1E_6fusion15FusionCallbacksIS1I_NS1O_17LinearCombinationISI_fSI_fLNS_15FloatRoundStyleE2EEESH_S1M_JEEENS4_5SM1004TMEM4LOAD26SM100_TMEM_LOAD_32dp32b32xES1C_NS11_INS12_ILi2ELi4ELi3EEES15_NSS_INS5_IJS16_S1K_EEENS5_IJS1K_SB_EEEEEEENS4_39AutoVectorizingCopyWithAssumedAlignmentILi128EEENS4_14SM90_TMA_STOREES22_S24_S24_EEEvvEEEEvNT_6ParamsE,"ax",@progbits
	.align	128
.text._ZN7cutlass13device_kernelINS_4gemm6kernel13GemmUniversalIN4cute5tupleIJiiiiEEENS1_10collective13CollectiveMmaINS1_35MainloopSm100TmaUmmaWarpSpecializedILi3ELi2ELi4ENS5_IJNS4_1CILi1EEENSA_ILi4EEESB_EEEEENS5_IJNSA_ILi128EEESF_NSA_ILi64EEEEEENS_6half_tENS5_IJSB_llEEESI_SJ_NS4_8TiledMMAINS4_8MMA_AtomIJNS4_20SM100_MMA_F16BF16_SSISI_SI_fLi128ELi128ELNS4_4UMMA5MajorE1ELSO_1ELNSN_7ScaleInE0ELSP_0EEEEEENS4_6LayoutINS5_IJSB_SB_SB_EEENS5_IJNSA_ILi0EEESU_SU_EEEEENS5_IJNS4_10UnderscoreESX_SX_EEEEENS4_23SM90_TMA_LOAD_MULTICASTENS4_14ComposedLayoutINS4_7SwizzleILi3ELi4ELi3EEENS4_18smem_ptr_flag_bitsILi16EEENSS_INS5_IJSG_NSA_ILi8EEEEEENS5_IJSB_SG_EEEEEEEvNS4_8identityENS4_13SM90_TMA_LOADES1A_vS1B_EENS_8epilogue10collective18CollectiveEpilogueINS1E_23Sm100TmaWarpSpecializedILi4ELi2ELi32ELb1ELb0EEEJSH_NS5_IJNSS_ISF_SB_EENSS_INSA_ILi32EEESB_EEEEESI_NS5_IJlSB_lEEESI_S1N_NS1E_6fusion15FusionCallbacksIS1I_NS1O_17LinearCombinationISI_fSI_fLNS_15FloatRoundStyleE2EEESH_S1M_JEEENS4_5SM1004TMEM4LOAD26SM100_TMEM_LOAD_32dp32b32xES1C_NS11_INS12_ILi2ELi4ELi3EEES15_NSS_INS5_IJS16_S1K_EEENS5_IJS1K_SB_EEEEEEENS4_39AutoVectorizingCopyWithAssumedAlignmentILi128EEENS4_14SM90_TMA_STOREES22_S24_S24_EEEvvEEEEvNT_6ParamsE:
        .type           _ZN7cutlass13device_kernelINS_4gemm6kernel13GemmUniversalIN4cute5tupleIJiiiiEEENS1_10collective13CollectiveMmaINS1_35MainloopSm100TmaUmmaWarpSpecializedILi3ELi2ELi4ENS5_IJNS4_1CILi1EEENSA_ILi4EEESB_EEEEENS5_IJNSA_ILi128EEESF_NSA_ILi64EEEEEENS_6half_tENS5_IJSB_llEEESI_SJ_NS4_8TiledMMAINS4_8MMA_AtomIJNS4_20SM100_MMA_F16BF16_SSISI_SI_fLi128ELi128ELNS4_4UMMA5MajorE1ELSO_1ELNSN_7ScaleInE0ELSP_0EEEEEENS4_6LayoutINS5_IJSB_SB_SB_EEENS5_IJNSA_ILi0EEESU_SU_EEEEENS5_IJNS4_10UnderscoreESX_SX_EEEEENS4_23SM90_TMA_LOAD_MULTICASTENS4_14ComposedLayoutINS4_7SwizzleILi3ELi4ELi3EEENS4_18smem_ptr_flag_bitsILi16EEENSS_INS5_IJSG_NSA_ILi8EEEEEENS5_IJSB_SG_EEEEEEEvNS4_8identityENS4_13SM90_TMA_LOADES1A_vS1B_EENS_8epilogue10collective18CollectiveEpilogueINS1E_23Sm100TmaWarpSpecializedILi4ELi2ELi32ELb1ELb0EEEJSH_NS5_IJNSS_ISF_SB_EENSS_INSA_ILi32EEESB_EEEEESI_NS5_IJlSB_lEEESI_S1N_NS1E_6fusion15FusionCallbacksIS1I_NS1O_17LinearCombinationISI_fSI_fLNS_15FloatRoundStyleE2EEESH_S1M_JEEENS4_5SM1004TMEM4LOAD26SM100_TMEM_LOAD_32dp32b32xES1C_NS11_INS12_ILi2ELi4ELi3EEES15_NSS_INS5_IJS16_S1K_EEENS5_IJS1K_SB_EEEEEEENS4_39AutoVectorizingCopyWithAssumedAlignmentILi128EEENS4_14SM90_TMA_STOREES22_S24_S24_EEEvvEEEEvNT_6ParamsE,@function
        .size           _ZN7cutlass13device_kernelINS_4gemm6kernel13GemmUniversalIN4cute5tupleIJiiiiEEENS1_10collective13CollectiveMmaINS1_35MainloopSm100TmaUmmaWarpSpecializedILi3ELi2ELi4ENS5_IJNS4_1CILi1EEENSA_ILi4EEESB_EEEEENS5_IJNSA_ILi128EEESF_NSA_ILi64EEEEEENS_6half_tENS5_IJSB_llEEESI_SJ_NS4_8TiledMMAINS4_8MMA_AtomIJNS4_20SM100_MMA_F16BF16_SSISI_SI_fLi128ELi128ELNS4_4UMMA5MajorE1ELSO_1ELNSN_7ScaleInE0ELSP_0EEEEEENS4_6LayoutINS5_IJSB_SB_SB_EEENS5_IJNSA_ILi0EEESU_SU_EEEEENS5_IJNS4_10UnderscoreESX_SX_EEEEENS4_23SM90_TMA_LOAD_MULTICASTENS4_14ComposedLayoutINS4_7SwizzleILi3ELi4ELi3EEENS4_18smem_ptr_flag_bitsILi16EEENSS_INS5_IJSG_NSA_ILi8EEEEEENS5_IJSB_SG_EEEEEEEvNS4_8identityENS4_13SM90_TMA_LOADES1A_vS1B_EENS_8epilogue10collective18CollectiveEpilogueINS1E_23Sm100TmaWarpSpecializedILi4ELi2ELi32ELb1ELb0EEEJSH_NS5_IJNSS_ISF_SB_EENSS_INSA_ILi32EEESB_EEEEESI_NS5_IJlSB_lEEESI_S1N_NS1E_6fusion15FusionCallbacksIS1I_NS1O_17LinearCombinationISI_fSI_fLNS_15FloatRoundStyleE2EEESH_S1M_JEEENS4_5SM1004TMEM4LOAD26SM100_TMEM_LOAD_32dp32b32xES1C_NS11_INS12_ILi2ELi4ELi3EEES15_NSS_INS5_IJS16_S1K_EEENS5_IJS1K_SB_EEEEEEENS4_39AutoVectorizingCopyWithAssumedAlignmentILi128EEENS4_14SM90_TMA_STOREES22_S24_S24_EEEvvEEEEvNT_6ParamsE,(.L_x_180 - _ZN7cutlass13device_kernelINS_4gemm6kernel13GemmUniversalIN4cute5tupleIJiiiiEEENS1_10collective13CollectiveMmaINS1_35MainloopSm100TmaUmmaWarpSpecializedILi3ELi2ELi4ENS5_IJNS4_1CILi1EEENSA_ILi4EEESB_EEEEENS5_IJNSA_ILi128EEESF_NSA_ILi64EEEEEENS_6half_tENS5_IJSB_llEEESI_SJ_NS4_8TiledMMAINS4_8MMA_AtomIJNS4_20SM100_MMA_F16BF16_SSISI_SI_fLi128ELi128ELNS4_4UMMA5MajorE1ELSO_1ELNSN_7ScaleInE0ELSP_0EEEEEENS4_6LayoutINS5_IJSB_SB_SB_EEENS5_IJNSA_ILi0EEESU_SU_EEEEENS5_IJNS4_10UnderscoreESX_SX_EEEEENS4_23SM90_TMA_LOAD_MULTICASTENS4_14ComposedLayoutINS4_7SwizzleILi3ELi4ELi3EEENS4_18smem_ptr_flag_bitsILi16EEENSS_INS5_IJSG_NSA_ILi8EEEEEENS5_IJSB_SG_EEEEEEEvNS4_8identityENS4_13SM90_TMA_LOADES1A_vS1B_EENS_8epilogue10collective18CollectiveEpilogueINS1E_23Sm100TmaWarpSpecializedILi4ELi2ELi32ELb1ELb0EEEJSH_NS5_IJNSS_ISF_SB_EENSS_INSA_ILi32EEESB_EEEEESI_NS5_IJlSB_lEEESI_S1N_NS1E_6fusion15FusionCallbacksIS1I_NS1O_17LinearCombinationISI_fSI_fLNS_15FloatRoundStyleE2EEESH_S1M_JEEENS4_5SM1004TMEM4LOAD26SM100_TMEM_LOAD_32dp32b32xES1C_NS11_INS12_ILi2ELi4ELi3EEES15_NSS_INS5_IJS16_S1K_EEENS5_IJS1K_SB_EEEEEEENS4_39AutoVectorizingCopyWithAssumedAlignmentILi128EEENS4_14SM90_TMA_STOREES22_S24_S24_EEEvvEEEEvNT_6ParamsE)
        .other          _ZN7cutlass13device_kernelINS_4gemm6kernel13GemmUniversalIN4cute5tupleIJiiiiEEENS1_10collective13CollectiveMmaINS1_35MainloopSm100TmaUmmaWarpSpecializedILi3ELi2ELi4ENS5_IJNS4_1CILi1EEENSA_ILi4EEESB_EEEEENS5_IJNSA_ILi128EEESF_NSA_ILi64EEEEEENS_6half_tENS5_IJSB_llEEESI_SJ_NS4_8TiledMMAINS4_8MMA_AtomIJNS4_20SM100_MMA_F16BF16_SSISI_SI_fLi128ELi128ELNS4_4UMMA5MajorE1ELSO_1ELNSN_7ScaleInE0ELSP_0EEEEEENS4_6LayoutINS5_IJSB_SB_SB_EEENS5_IJNSA_ILi0EEESU_SU_EEEEENS5_IJNS4_10UnderscoreESX_SX_EEEEENS4_23SM90_TMA_LOAD_MULTICASTENS4_14ComposedLayoutINS4_7SwizzleILi3ELi4ELi3EEENS4_18smem_ptr_flag_bitsILi16EEENSS_INS5_IJSG_NSA_ILi8EEEEEENS5_IJSB_SG_EEEEEEEvNS4_8identityENS4_13SM90_TMA_LOADES1A_vS1B_EENS_8epilogue10collective18CollectiveEpilogueINS1E_23Sm100TmaWarpSpecializedILi4ELi2ELi32ELb1ELb0EEEJSH_NS5_IJNSS_ISF_SB_EENSS_INSA_ILi32EEESB_EEEEESI_NS5_IJlSB_lEEESI_S1N_NS1E_6fusion15FusionCallbacksIS1I_NS1O_17LinearCombinationISI_fSI_fLNS_15FloatRoundStyleE2EEESH_S1M_JEEENS4_5SM1004TMEM4LOAD26SM100_TMEM_LOAD_32dp32b32xES1C_NS11_INS12_ILi2ELi4ELi3EEES15_NSS_INS5_IJS16_S1K_EEENS5_IJS1K_SB_EEEEEEENS4_39AutoVectorizingCopyWithAssumedAlignmentILi128EEENS4_14SM90_TMA_STOREES22_S24_S24_EEEvvEEEEvNT_6ParamsE,@"STO_CUDA_ENTRY STV_DEFAULT"
_ZN7cutlass13device_kernelINS_4gemm6kernel13GemmUniversalIN4cute5tupleIJiiiiEEENS1_10collective13CollectiveMmaINS1_35MainloopSm100TmaUmmaWarpSpecializedILi3ELi2ELi4ENS5_IJNS4_1CILi1EEENSA_ILi4EEESB_EEEEENS5_IJNSA_ILi128EEESF_NSA_ILi64EEEEEENS_6half_tENS5_IJSB_llEEESI_SJ_NS4_8TiledMMAINS4_8MMA_AtomIJNS4_20SM100_MMA_F16BF16_SSISI_SI_fLi128ELi128ELNS4_4UMMA5MajorE1ELSO_1ELNSN_7ScaleInE0ELSP_0EEEEEENS4_6LayoutINS5_IJSB_SB_SB_EEENS5_IJNSA_ILi0EEESU_SU_EEEEENS5_IJNS4_10UnderscoreESX_SX_EEEEENS4_23SM90_TMA_LOAD_MULTICASTENS4_14ComposedLayoutINS4_7SwizzleILi3ELi4ELi3EEENS4_18smem_ptr_flag_bitsILi16EEENSS_INS5_IJSG_NSA_ILi8EEEEEENS5_IJSB_SG_EEEEEEEvNS4_8identityENS4_13SM90_TMA_LOADES1A_vS1B_EENS_8epilogue10collective18CollectiveEpilogueINS1E_23Sm100TmaWarpSpecializedILi4ELi2ELi32ELb1ELb0EEEJSH_NS5_IJNSS_ISF_SB_EENSS_INSA_ILi32EEESB_EEEEESI_NS5_IJlSB_lEEESI_S1N_NS1E_6fusion15FusionCallbacksIS1I_NS1O_17LinearCombinationISI_fSI_fLNS_15FloatRoundStyleE2EEESH_S1M_JEEENS4_5SM1004TMEM4LOAD26SM100_TMEM_LOAD_32dp32b32xES1C_NS11_INS12_ILi2ELi4ELi3EEES15_NSS_INS5_IJS16_S1K_EEENS5_IJS1K_SB_EEEEEEENS4_39AutoVectorizingCopyWithAssumedAlignmentILi128EEENS4_14SM90_TMA_STOREES22_S24_S24_EEEvvEEEEvNT_6ParamsE:
[----:B------:R-:W1:Y:S01]  /*0000*/  LDC R1, c[0x0][0x37c] ;  /* 0x0000df00ff017b82 */ /* 0x000e620000000800 */
[----:B------:R-:W2:Y:S01]  /*0010*/  S2R R101, SR_TID.X ;  /* 0x0000000000657919 */ /* 0x000ea20000002100 */
[----:B------:R-:W3:Y:S01]  /*0020*/  LDCU.64 UR6, c[0x0][0x890] ;  /* 0x00011200ff0677ac */ /* 0x000ee20008000a00 */
[----:B------:R-:W-:Y:S02]  /*0030*/  PRMT R88, RZ, 0x7610, R88 ;  /* 0x00007610ff587816 */ /* 0x000fe40000000058 */
[----:B------:R-:W-:Y:S01]  /*0040*/  ELECT P6, URZ, PT ;  /* 0x0000000000ff782f */ /* 0x000fe200038c0000 */
[----:B------:R-:W4:Y:S01]  /*0050*/  LDCU.64 UR46, c[0x0][0x358] ;  /* 0x00006b00ff2e77ac */ /* 0x000f220008000a00 */
[----:B---3--:R-:W-:-:S04]  /*0060*/  UISETP.NE.U32.AND UP0, UPT, UR6, URZ, UPT ;  /* 0x000000ff0600728c */ /* 0x008fc8000bf05070 */
[----:B------:R-:W-:Y:S01]  /*0070*/  UISETP.NE.AND.EX UP0, UPT, UR7, URZ, UPT, UP0 ;  /* 0x000000ff0700728c */ /* 0x000fe2000bf05300 */
[----:B--2---:R-:W-:-:S05]  /*0080*/  SHF.R.U32.HI R92, RZ, 0x5, R101 ;  /* 0x00000005ff5c7819 */ /* 0x004fca0000011665 */
[----:B------:R-:W2:Y:S02]  /*0090*/  SHFL.IDX PT, R0, R92, RZ, 0x1f ;  /* 0x00001fff5c007589 */ /* 0x000ea400000e0000 */
[----:B--2---:R-:W-:Y:S01]  /*00a0*/  R2UR UR5, R0 ;  /* 0x00000000000572ca */ /* 0x004fe200000e0000 */
[----:B-1--4-:R-:W-:-:S14]  /*00b0*/  BRA.U UP0, `(.L_x_0) ;  /* 0x00000001002c7547 */ /* 0x012fdc000b800000 */
[----:B------:R-:W1:Y:S02]  /*00c0*/  LDCU.64 UR8, c[0x0][0x888] ;  /* 0x00011100ff0877ac */ /* 0x000e640008000a00 */
[----:B-1----:R-:W-:-:S04]  /*00d0*/  UISETP.NE.U32.AND UP0, UPT, UR8, URZ, UPT ;  /* 0x000000ff0800728c */ /* 0x002fc8000bf05070 */
[----:B------:R-:W-:-:S09]  /*00e0*/  UISETP.NE.AND.EX UP0, UPT, UR9, URZ, UPT, UP0 ;  /* 0x000000ff0900728c */ /* 0x000fd2000bf05300 */
[----:B------:R-:W-:Y:S05]  /*00f0*/  BRA.U !UP0, `(.L_x_1) ;  /* 0x0000000108107547 */ /* 0x000fea000b800000 */
[----:B------:R-:W1:Y:S02]  /*0100*/  LDC.64 R2, c[0x0][0x888] ;  /* 0x00022200ff027b82 */ /* 0x000e640000000a00 */
[----:B-1----:R1:W5:Y:S01]  /*0110*/  LDG.E R49, desc[UR46][R2.64] ;  /* 0x0000002e02317981 */ /* 0x002362000c1e1900 */
[----:B------:R-:W-:Y:S01]  /*0120*/  HFMA2 R88, -RZ, RZ, 0, 5.9604644775390625e-08 ;  /* 0x00000001ff587431 */ /* 0x000fe200000001ff */
[----:B------:R-:W-:Y:S05]  /*0130*/  BRA `(.L_x_0) ;  /* 0x00000000000c7947 */ /* 0x000fea0003800000 */
.L_x_1:
[----:B------:R-:W1:Y:S01]  /*0140*/  LDCU UR4, c[0x0][0x880] ;  /* 0x00011000ff0477ac */ /* 0x000e620008000800 */
[----:B------:R-:W-:Y:S01]  /*0150*/  HFMA2 R88, -RZ, RZ, 0, 5.9604644775390625e-08 ;  /* 0x00000001ff587431 */ /* 0x000fe200000001ff */
[----:B-1----:R-:W-:Y:S02]  /*0160*/  MOV R49, UR4 ;  /* 0x0000000400317c02 */ /* 0x002fe40008000f00 */
.L_x_0:
[----:B------:R-:W2:Y:S02]  /*0170*/  LDCU.64 UR8, c[0x0][0x8b0] ;  /* 0x00011600ff0877ac */ /* 0x000ea40008000a00 */
[----:B--2---:R-:W-:-:S04]  /*0180*/  UISETP.NE.U32.AND UP0, UPT, UR8, URZ, UPT ;  /* 0x000000ff0800728c */ /* 0x004fc8000bf05070 */
[----:B------:R-:W-:-:S09]  /*0190*/  UISETP.NE.AND.EX UP0, UPT, UR9, URZ, UPT, UP0 ;  /* 0x000000ff0900728c */ /* 0x000fd2000bf05300 */
[----:B------:R-:W-:Y:S05]  /*01a0*/  BRA.U UP0, `(.L_x_2) ;  /* 0x0000000100247547 */ /* 0x000fea000b800000 */
[----:B------:R-:W2:Y:S02]  /*01b0*/  LDCU.64 UR8, c[0x0][0x8a8] ;  /* 0x00011500ff0877ac */ /* 0x000ea40008000a00 */
[----:B--2---:R-:W-:-:S04]  /*01c0*/  UISETP.NE.U32.AND UP0, UPT, UR8, URZ, UPT ;  /* 0x000000ff0800728c */ /* 0x004fc8000bf05070 */
[----:B------:R-:W-:-:S09]  /*01d0*/  UISETP.NE.AND.EX UP0, UPT, UR9, URZ, UPT, UP0 ;  /* 0x000000ff0900728c */ /* 0x000fd2000bf05300 */
[----:B------:R-:W-:Y:S05]  /*01e0*/  BRA.U !UP0, `(.L_x_3) ;  /* 0x00000001080c7547 */ /* 0x000fea000b800000 */
[----:B-1----:R-:W1:Y:S02]  /*01f0*/  LDC.64 R2, c[0x0][0x8a8] ;  /* 0x00022a00ff027b82 */ /* 0x002e640000000a00 */
[----:B-1----:R2:W5:Y:S01]  /*0200*/  LDG.E R47, desc[UR46][R2.64] ;  /* 0x0000002e022f7981 */ /* 0x002562000c1e1900 */
[----:B------:R-:W-:Y:S05]  /*0210*/  BRA `(.L_x_2) ;  /* 0x0000000000087947 */ /* 0x000fea0003800000 */
.L_x_3:
[----:B------:R-:W2:Y:S02]  /*0220*/  LDCU UR4, c[0x0][0x8a0] ;  /* 0x00011400ff0477ac */ /* 0x000ea40008000800 */
[----:B--2---:R-:W-:Y:S02]  /*0230*/  MOV R47, UR4 ;  /* 0x00000004002f7c02 */ /* 0x004fe40008000f00 */
.L_x_2:
[----:B------:R-:W-:Y:S01]  /*0240*/  IMAD.U32 R0, RZ, RZ, UR5 ;  /* 0x00000005ff007e24 */ /* 0x000fe2000f8e00ff */
[----:B------:R-:W-:Y:S04]  /*0250*/  BSSY.RECONVERGENT B0, `(.L_x_4) ;  /* 0x000000c000007945 */ /* 0x000fe80003800200 */
[C---:B------:R-:W-:Y:S02]  /*0260*/  ISETP.NE.OR P1, PT, R0.reuse, 0x1, !P6 ;  /* 0x000000010000780c */ /* 0x040fe40007725670 */
[----:B------:R-:W-:-:S11]  /*0270*/  ISETP.NE.OR P0, PT, R0, 0x3, !P6 ;  /* 0x000000030000780c */ /* 0x000fd60007705670 */
[----:B------:R-:W-:Y:S05]  /*0280*/  @P1 BRA `(.L_x_5) ;  /* 0x0000000000201947 */ /* 0x000fea0003800000 */
[----:B------:R-:W3:Y:S02]  /*0290*/  LDCU.64 UR8, c[0x0][0x348] ;  /* 0x00006900ff0877ac */ /* 0x000ee40008000a00 */
[----:B---3--:R-:W-:Y:S02]  /*02a0*/  UIADD3 UR10, UP1, UPT, UR8, 0x80, URZ ;  /* 0x00000080080a7890 */ /* 0x008fe4000ff3e0ff */
[----:B------:R-:W-:Y:S02]  /*02b0*/  UIADD3 UR8, UP0, UPT, UR8, 0x180, URZ ;  /* 0x0000018008087890 */ /* 0x000fe4000ff1e0ff */
[----:B------:R-:W-:Y:S02]  /*02c0*/  UIADD3.X UR11, UPT, UPT, URZ, UR9, URZ, UP1, !UPT ;  /* 0x00000009ff0b7290 */ /* 0x000fe40008ffe4ff */
[----:B------:R-:W-:-:S07]  /*02d0*/  UIADD3.X UR9, UPT, UPT, URZ, UR9, URZ, UP0, !UPT ;  /* 0x00000009ff097290 */ /* 0x000fce00087fe4ff */
[----:B------:R3:W-:Y:S02]  /*02e0*/  UTMACCTL.PF [UR10] ;  /* 0x000000000a0079b9 */ /* 0x0007e40008040000 */
[----:B------:R3:W-:Y:S02]  /*02f0*/  UTMACCTL.PF [UR8] ;  /* 0x00000000080079b9 */ /* 0x0007e40008040000 */
[----:B---3--:R-:W-:Y:S01]  /*0300*/  NOP ;  /* 0x0000000000007918 */ /* 0x008fe20000000000 */
.L_x_5:
[----:B------:R-:W-:Y:S05]  /*0310*/  BSYNC.RECONVERGENT B0 ;  /* 0x0000000000007941 */ /* 0x000fea0003800200 */
.L_x_4:
[----:B------:R-:W-:Y:S04]  /*0320*/  BSSY.RECONVERGENT B0, `(.L_x_6) ;  /* 0x000000a000007945 */ /* 0x000fe80003800200 */
        /* <DEDUP_REMOVED lines=9> */
.L_x_7:
[----:B------:R-:W-:Y:S05]  /*03c0*/  BSYNC.RECONVERGENT B0 ;  /* 0x0000000000007941 */ /* 0x000fea0003800200 */
.L_x_6:
[----:B------:R-:W3:Y:S01]  /*03d0*/  LDCU.64 UR8, c[0x0][0x888] ;  /* 0x00011100ff0877ac */ /* 0x000ee20008000a00 */
[----:B------:R-:W-:Y:S02]  /*03e0*/  UISETP.EQ.U32.AND UP1, UPT, UR6, URZ, UPT ;  /* 0x000000ff0600728c */ /* 0x000fe4000bf22070 */
[----:B------:R-:W-:Y:S02]  /*03f0*/  UPLOP3.LUT UP4, UPT, UPT, UPT, UPT, 0x80, 0x8 ;  /* 0x000000000008789c */ /* 0x000fe40003f8f070 */
[----:B---3--:R-:W-:-:S04]  /*0400*/  UISETP.NE.U32.AND UP0, UPT, UR8, URZ, UPT ;  /* 0x000000ff0800728c */ /* 0x008fc8000bf05070 */
[----:B------:R-:W-:-:S04]  /*0410*/  UISETP.NE.AND.EX UP0, UPT, UR9, URZ, UPT, UP0 ;  /* 0x000000ff0900728c */ /* 0x000fc8000bf05300 */
[----:B------:R-:W-:-:S04]  /*0420*/  UISETP.EQ.OR.EX UP2, UPT, UR7, URZ, !UP0, UP1 ;  /* 0x000000ff0700728c */ /* 0x000fc8000c742710 */
[----:B------:R-:W-:-:S05]  /*0430*/  UP2UR UR50, UPR, URZ, 0x4 ;  /* 0x00000004ff327883 */ /* 0x000fca0008000000 */
[----:B------:R-:W-:Y:S07]  /*0440*/  BRA.U !UP2, `(.L_x_8) ;  /* 0x000000010a207547 */ /* 0x000fee000b800000 */
[----:B------:R-:W-:Y:S01]  /*0450*/  UISETP.NE.U32.AND UP1, UPT, UR6, URZ, UPT ;  /* 0x000000ff0600728c */ /* 0x000fe2000bf25070 */
[----:B-----5:R-:W-:Y:S01]  /*0460*/  FSETP.NEU.AND P0, PT, R49, RZ, PT ;  /* 0x000000ff3100720b */ /* 0x020fe20003f0d000 */
[----:B------:R-:W-:Y:S02]  /*0470*/  USEL UR4, URZ, 0xffffffff, UP0 ;  /* 0xffffffffff047887 */ /* 0x000fe40008000000 */
[----:B------:R-:W-:-:S10]  /*0480*/  UISETP.NE.AND.EX UP1, UPT, UR7, URZ, UPT, UP1 ;  /* 0x000000ff0700728c */ /* 0x000fd4000bf25310 */
[----:B------:R-:W-:Y:S01]  /*0490*/  VOTEU.ANY UP0, P0 ;  /* 0x0000000000ff7886 */ /* 0x000fe20000000100 */
[----:B------:R-:W-:-:S04]  /*04a0*/  @!UP1 USEL UR4, URZ, 0xffffffff, UP0 ;  /* 0xffffffffff049887 */ /* 0x000fc80008000000 */
[----:B------:R-:W-:-:S04]  /*04b0*/  ULOP3.LUT UR4, UR4, 0x1, URZ, 0xc0, !UPT ;  /* 0x0000000104047892 */ /* 0x000fc8000f8ec0ff */
[----:B------:R-:W-:-:S11]  /*04c0*/  UISETP.NE.U32.AND UP4, UPT, UR4, 0x1, UPT ;  /* 0x000000010400788c */ /* 0x000fd6000bf85070 */
.L_x_8:
[----:B-12---:R-:W1:Y:S01]  /*04d0*/  SHFL.IDX PT, R2, R92, RZ, 0x1f ;  /* 0x00001fff5c027589 */ /* 0x006e6200000e0000 */
[----:B------:R-:W-:-:S04]  /*04e0*/  UISETP.NE.AND UP0, UPT, UR5, 0x2, UPT ;  /* 0x000000020500788c */ /* 0x000fc8000bf05270 */
[----:B------:R-:W-:Y:S01]  /*04f0*/  USEL UR7, URZ, 0x1, UP0 ;  /* 0x00000001ff077887 */ /* 0x000fe20008000000 */
[----:B-1----:R-:W-:-:S13]  /*0500*/  ISETP.NE.AND P0, PT, R2, RZ, PT ;  /* 0x000000ff0200720c */ /* 0x002fda0003f05270 */
[----:B------:R-:W-:Y:S05]  /*0510*/  @P0 BRA `(.L_x_9) ;  /* 0x0000000000500947 */ /* 0x000fea0003800000 */
[----:B------:R-:W1:Y:S01]  /*0520*/  S2UR UR8, SR_CgaCtaId ;  /* 0x00000000000879c3 */ /* 0x000e620000008800 */
[----:B------:R-:W-:Y:S01]  /*0530*/  UMOV UR9, 0x400 ;  /* 0x0000040000097882 */ /* 0x000fe20000000000 */
[----:B------:R-:W-:Y:S01]  /*0540*/  UMOV UR6, 0x1 ;  /* 0x0000000100067882 */ /* 0x000fe20000000000 */
[----:B------:R-:W-:Y:S01]  /*0550*/  UMOV UR4, 0x4 ;  /* 0x0000000400047882 */ /* 0x000fe20000000000 */
[----:B------:R-:W-:-:S04]  /*0560*/  UIADD3 UR10, UPT, UPT, -UR6, 0x100000, URZ ;  /* 0x00100000060a7890 */ /* 0x000fc8000fffe1ff */
[----:B------:R-:W-:Y:S02]  /*0570*/  USHF.L.U32 UR11, UR10, 0xb, URZ ;  /* 0x0000000b0a0b7899 */ /* 0x000fe400080006ff */
[----:B------:R-:W-:Y:S02]  /*0580*/  USHF.L.U32 UR10, UR10, 0x1, URZ ;  /* 0x000000010a0a7899 */ /* 0x000fe400080006ff */
[----:B------:R-:W-:-:S04]  /*0590*/  UIADD3 UR12, UPT, UPT, -UR4, 0x100000, URZ ;  /* 0x00100000040c7890 */ /* 0x000fc8000fffe1ff */
[----:B------:R-:W-:Y:S02]  /*05a0*/  USHF.L.U32 UR13, UR12, 0xb, URZ ;  /* 0x0000000b0c0d7899 */ /* 0x000fe400080006ff */
[----:B------:R-:W-:Y:S01]  /*05b0*/  USHF.L.U32 UR12, UR12, 0x1, URZ ;  /* 0x000000010c0c7899 */ /* 0x000fe200080006ff */
[----:B------:R-:W-:Y:S01]  /*05c0*/  ELECT P0, URZ, PT ;  /* 0x0000000000ff782f */ /* 0x000fe20003800000 */
[----:B-1----:R-:W-:Y:S01]  /*05d0*/  ULEA UR8, UR8, UR9, 0x18 ;  /* 0x0000000908087291 */ /* 0x002fe2000f8ec0ff */
[----:B------:R-:W1:Y:S11]  /*05e0*/  FENCE.VIEW.ASYNC.S ;  /* 0x00000000000073c6 */ /* 0x000e760000000000 */
[----:B-1----:R1:W2:Y:S01]  /*05f0*/  SYNCS.EXCH.64 URZ, [UR8], UR10 ;  /* 0x0000000a08ff75b2 */ /* 0x0022a20008000100 */
[----:B------:R1:W3:Y:S01]  /*0600*/  SYNCS.EXCH.64 URZ, [UR8+0x18], UR12 ;  /* 0x0000180c08ff75b2 */ /* 0x0002e20008000100 */
[----:B------:R1:W4:Y:S01]  /*0610*/  SYNCS.EXCH.64 URZ, [UR8+0x8], UR10 ;  /* 0x0000080a08ff75b2 */ /* 0x0003220008000100 */
[----:B------:R1:W1:Y:S01]  /*0620*/  SYNCS.EXCH.64 URZ, [UR8+0x20], UR12 ;  /* 0x0000200c08ff75b2 */ /* 0x0002620008000100 */
[----:B------:R1:W1:Y:S01]  /*0630*/  SYNCS.EXCH.64 URZ, [UR8+0x10], UR10 ;  /* 0x0000100a08ff75b2 */ /* 0x0002620008000100 */
[----:B------:R1:W1:Y:S01]  /*0640*/  SYNCS.EXCH.64 URZ, [UR8+0x28], UR12 ;  /* 0x0000280c08ff75b2 */ /* 0x0002620008000100 */
[----:B------:R-:W-:Y:S01]  /*0650*/  NOP ;  /* 0x0000000000007918 */ /* 0x000fe20000000000 */
.L_x_9:
[----:B------:R-:W2:Y:S01]  /*0660*/  SHFL.IDX PT, R2, R92, RZ, 0x1f ;  /* 0x00001fff5c027589 */ /* 0x000ea200000e0000 */
[----:B------:R-:W-:Y:S01]  /*0670*/  NOP ;  /* 0x0000000000007918 */ /* 0x000fe20000000000 */
[----:B--2---:R-:W-:-:S13]  /*0680*/  ISETP.NE.AND P0, PT, R2, 0x1, PT ;  /* 0x000000010200780c */ /* 0x004fda0003f05270 */
[----:B------:R-:W-:Y:S05]  /*0690*/  @P0 BRA `(.L_x_10) ;  /* 0x0000000000580947 */ /* 0x000fea0003800000 */
[----:B-1----:R-:W1:Y:S01]  /*06a0*/  S2UR UR8, SR_CgaCtaId ;  /* 0x00000000000879c3 */ /* 0x002e620000008800 */
        /* <DEDUP_REMOVED lines=12> */
[----:B-1----:R2:W1:Y:S01]  /*0770*/  SYNCS.EXCH.64 URZ, [UR8+0x30], UR10 ;  /* 0x0000300a08ff75b2 */ /* 0x0024620008000100 */
[----:B------:R2:W1:Y:S01]  /*0780*/  SYNCS.EXCH.64 URZ, [UR8+0x50], UR12 ;  /* 0x0000500c08ff75b2 */ /* 0x0004620008000100 */
[----:B------:R2:W1:Y:S01]  /*0790*/  SYNCS.EXCH.64 URZ, [UR8+0x38], UR10 ;  /* 0x0000380a08ff75b2 */ /* 0x0004620008000100 */
[----:B------:R2:W1:Y:S01]  /*07a0*/  SYNCS.EXCH.64 URZ, [UR8+0x58], UR12 ;  /* 0x0000580c08ff75b2 */ /* 0x0004620008000100 */
[----:B------:R2:W1:Y:S01]  /*07b0*/  SYNCS.EXCH.64 URZ, [UR8+0x40], UR10 ;  /* 0x0000400a08ff75b2 */ /* 0x0004620008000100 */
[----:B------:R2:W1:Y:S01]  /*07c0*/  SYNCS.EXCH.64 URZ, [UR8+0x60], UR12 ;  /* 0x0000600c08ff75b2 */ /* 0x0004620008000100 */
[----:B------:R2:W1:Y:S01]  /*07d0*/  SYNCS.EXCH.64 URZ, [UR8+0x48], UR10 ;  /* 0x0000480a08ff75b2 */ /* 0x0004620008000100 */
[----:B------:R2:W1:Y:S02]  /*07e0*/  SYNCS.EXCH.64 URZ, [UR8+0x68], UR12 ;  /* 0x0000680c08ff75b2 */ /* 0x0004640008000100 */
[----:B--2---:R-:W-:Y:S01]  /*07f0*/  NOP ;  /* 0x0000000000007918 */ /* 0x004fe20000000000 */
.L_x_10:
[----:B------:R-:W2:Y:S01]  /*0800*/  SHFL.IDX PT, R2, R92, RZ, 0x1f ;  /* 0x00001fff5c027589 */ /* 0x000ea200000e0000 */
[----:B------:R-:W-:Y:S01]  /*0810*/  NOP ;  /* 0x0000000000007918 */ /* 0x000fe20000000000 */
[----:B--2---:R-:W-:-:S13]  /*0820*/  ISETP.NE.AND P0, PT, R2, 0x3, PT ;  /* 0x000000030200780c */ /* 0x004fda0003f05270 */
[----:B------:R-:W-:Y:S05]  /*0830*/  @P0 BRA `(.L_x_11) ;  /* 0x0000000000300947 */ /* 0x000fea0003800000 */
[----:B------:R-:W2:Y:S01]  /*0840*/  S2UR UR6, SR_CgaCtaId ;  /* 0x00000000000679c3 */ /* 0x000ea20000008800 */
[----:B-1----:R-:W-:Y:S01]  /*0850*/  UMOV UR8, 0x400 ;  /* 0x0000040000087882 */ /* 0x002fe20000000000 */
[----:B------:R-:W-:Y:S01]  /*0860*/  UMOV UR4, 0x20 ;  /* 0x0000002000047882 */ /* 0x000fe20000000000 */
[----:B------:R-:W-:Y:S01]  /*0870*/  ELECT P0, URZ, PT ;  /* 0x0000000000ff782f */ /* 0x000fe20003800000 */
[----:B--2---:R-:W-:Y:S02]  /*0880*/  ULEA UR6, UR6, UR8, 0x18 ;  /* 0x0000000806067291 */ /* 0x004fe4000f8ec0ff */
[----:B------:R-:W-:-:S04]  /*0890*/  UIADD3 UR8, UPT, UPT, -UR4, 0x100000, URZ ;  /* 0x0010000004087890 */ /* 0x000fc8000fffe1ff */
[----:B------:R-:W-:Y:S02]  /*08a0*/  USHF.L.U32 UR9, UR8, 0xb, URZ ;  /* 0x0000000b08097899 */ /* 0x000fe400080006ff */
[----:B------:R-:W-:Y:S01]  /*08b0*/  USHF.L.U32 UR8, UR8, 0x1, URZ ;  /* 0x0000000108087899 */ /* 0x000fe200080006ff */
[----:B------:R-:W1:Y:S11]  /*08c0*/  FENCE.VIEW.ASYNC.S ;  /* 0x00000000000073c6 */ /* 0x000e760000000000 */
[----:B-1----:R2:W1:Y:S01]  /*08d0*/  SYNCS.EXCH.64 URZ, [UR6+0x70], UR8 ;  /* 0x0000700806ff75b2 */ /* 0x0024620008000100 */
[----:B------:R2:W1:Y:S02]  /*08e0*/  SYNCS.EXCH.64 URZ, [UR6+0x78], UR8 ;  /* 0x0000780806ff75b2 */ /* 0x0004640008000100 */
[----:B--2---:R-:W-:Y:S01]  /*08f0*/  NOP ;  /* 0x0000000000007918 */ /* 0x004fe20000000000 */
.L_x_11:
[----:B------:R-:W2:Y:S01]  /*0900*/  SHFL.IDX PT, R2, R92, RZ, 0x1f ;  /* 0x00001fff5c027589 */ /* 0x000ea200000e0000 */
[----:B------:R-:W-:Y:S01]  /*0910*/  NOP ;  /* 0x0000000000007918 */ /* 0x000fe20000000000 */
[----:B--2---:R-:W-:-:S13]  /*0920*/  ISETP.NE.AND P0, PT, R2, 0x4, PT ;  /* 0x000000040200780c */ /* 0x004fda0003f05270 */
[----:B------:R-:W-:Y:S05]  /*0930*/  @P0 BRA `(.L_x_12) ;  /* 0x00000000004c0947 */ /* 0x000fea0003800000 */
[----:B------:R-:W2:Y:S01]  /*0940*/  S2UR UR6, SR_CgaCtaId ;  /* 0x00000000000679c3 */ /* 0x000ea20000008800 */
[----:B------:R-:W-:Y:S01]  /*0950*/  UMOV UR9, 0x3a0 ;  /* 0x000003a000097882 */ /* 0x000fe20000000000 */
[----:B-1----:R-:W-:Y:S01]  /*0960*/  UMOV UR8, 0x400 ;  /* 0x0000040000087882 */ /* 0x002fe20000000000 */
[----:B------:R-:W-:Y:S01]  /*0970*/  USEL UR9, UR9, 0x320, UP4 ;  /* 0x0000032009097887 */ /* 0x000fe2000a000000 */
[----:B------:R-:W-:Y:S01]  /*0980*/  UMOV UR4, 0x1 ;  /* 0x0000000100047882 */ /* 0x000fe20000000000 */
[----:B------:R-:W-:Y:S01]  /*0990*/  ELECT P0, URZ, PT ;  /* 0x0000000000ff782f */ /* 0x000fe20003800000 */
[----:B------:R-:W-:-:S04]  /*09a0*/  UIADD3 UR10, UPT, UPT, -UR4, 0x100000, URZ ;  /* 0x00100000040a7890 */ /* 0x000fc8000fffe1ff */
[----:B------:R-:W-:Y:S02]  /*09b0*/  USHF.L.U32 UR11, UR10, 0xb, URZ ;  /* 0x0000000b0a0b7899 */ /* 0x000fe400080006ff */
[----:B------:R-:W-:Y:S02]  /*09c0*/  USHF.L.U32 UR10, UR10, 0x1, URZ ;  /* 0x000000010a0a7899 */ /* 0x000fe400080006ff */
[----:B--2---:R-:W-:Y:S02]  /*09d0*/  ULEA UR6, UR6, UR8, 0x18 ;  /* 0x0000000806067291 */ /* 0x004fe4000f8ec0ff */
[----:B------:R-:W-:-:S04]  /*09e0*/  UIADD3 UR8, UPT, UPT, -UR9, 0x100000, URZ ;  /* 0x0010000009087890 */ /* 0x000fc8000fffe1ff */
[----:B------:R-:W-:Y:S02]  /*09f0*/  USHF.L.U32 UR9, UR8, 0xb, URZ ;  /* 0x0000000b08097899 */ /* 0x000fe400080006ff */
[----:B------:R-:W-:Y:S01]  /*0a00*/  USHF.L.U32 UR8, UR8, 0x1, URZ ;  /* 0x0000000108087899 */ /* 0x000fe200080006ff */
[----:B------:R-:W1:Y:S03]  /*0a10*/  FENCE.VIEW.ASYNC.S ;  /* 0x00000000000073c6 */ /* 0x000e660000000000 */
[----:B-1----:R2:W1:Y:S08]  /*0a20*/  SYNCS.EXCH.64 URZ, [UR6+0x80], UR10 ;  /* 0x0000800a06ff75b2 */ /* 0x0024700008000100 */
[----:B------:R2:W1:Y:S01]  /*0a30*/  SYNCS.EXCH.64 URZ, [UR6+0x90], UR8 ;  /* 0x0000900806ff75b2 */ /* 0x0004620008000100 */
[----:B------:R2:W1:Y:S01]  /*0a40*/  SYNCS.EXCH.64 URZ, [UR6+0x88], UR10 ;  /* 0x0000880a06ff75b2 */ /* 0x0004620008000100 */
[----:B------:R2:W1:Y:S02]  /*0a50*/  SYNCS.EXCH.64 URZ, [UR6+0x98], UR8 ;  /* 0x0000980806ff75b2 */ /* 0x0004640008000100 */
[----:B--2---:R-:W-:Y:S01]  /*0a60*/  NOP ;  /* 0x0000000000007918 */ /* 0x004fe20000000000 */
.L_x_12:
        /* <DEDUP_REMOVED lines=26> */
.L_x_13:
[----:B------:R-:W2:Y:S01]  /*0c10*/  SHFL.IDX PT, R2, R92, RZ, 0x1f ;  /* 0x00001fff5c027589 */ /* 0x000ea200000e0000 */
[----:B------:R-:W1:Y:S01]  /*0c20*/  S2UR UR37, SR_CgaCtaId ;  /* 0x00000000002579c3 */ /* 0x000e620000008800 */
[----:B------:R-:W-:Y:S01]  /*0c30*/  NOP ;  /* 0x0000000000007918 */ /* 0x000fe20000000000 */
[----:B--2---:R-:W-:-:S13]  /*0c40*/  ISETP.NE.AND P0, PT, R2, 0x3, PT ;  /* 0x000000030200780c */ /* 0x004fda0003f05270 */
[----:B-1----:R-:W-:Y:S05]  /*0c50*/  @P0 BRA `(.L_x_14) ;  /* 0x0000000000340947 */ /* 0x002fea0003800000 */
[----:B------:R-:W-:Y:S01]  /*0c60*/  UMOV UR6, 0x400 ;  /* 0x0000040000067882 */ /* 0x000fe20000000000 */
[----:B------:R-:W-:Y:S01]  /*0c70*/  UMOV UR4, 0x20 ;  /* 0x0000002000047882 */ /* 0x000fe20000000000 */
[----:B------:R-:W-:Y:S02]  /*0c80*/  ULEA UR6, UR37, UR6, 0x18 ;  /* 0x0000000625067291 */ /* 0x000fe4000f8ec0ff */
[----:B------:R-:W-:-:S04]  /*0c90*/  UIADD3 UR8, UPT, UPT, -UR4, 0x100000, URZ ;  /* 0x0010000004087890 */ /* 0x000fc8000fffe1ff */
[----:B------:R-:W-:Y:S02]  /*0ca0*/  USHF.L.U32 UR9, UR8, 0xb, URZ ;  /* 0x0000000b08097899 */ /* 0x000fe400080006ff */
[----:B------:R-:W-:Y:S01]  /*0cb0*/  USHF.L.U32 UR8, UR8, 0x1, URZ ;  /* 0x0000000108087899 */ /* 0x000fe200080006ff */
[----:B------:R-:W-:Y:S01]  /*0cc0*/  ELECT P0, URZ, PT ;  /* 0x0000000000ff782f */ /* 0x000fe20003800000 */
[----:B------:R-:W1:Y:S10]  /*0cd0*/  FENCE.VIEW.ASYNC.S ;  /* 0x00000000000073c6 */ /* 0x000e740000000000 */
[----:B-1----:R1:W2:Y:S01]  /*0ce0*/  SYNCS.EXCH.64 URZ, [UR6+0xe0], UR8 ;  /* 0x0000e00806ff75b2 */ /* 0x0022a20008000100 */
[----:B------:R1:W1:Y:S01]  /*0cf0*/  SYNCS.EXCH.64 URZ, [UR6+0xf0], UR8 ;  /* 0x0000f00806ff75b2 */ /* 0x0002620008000100 */
[----:B------:R1:W1:Y:S01]  /*0d00*/  SYNCS.EXCH.64 URZ, [UR6+0xe8], UR8 ;  /* 0x0000e80806ff75b2 */ /* 0x0002620008000100 */
[----:B------:R1:W1:Y:S01]  /*0d10*/  SYNCS.EXCH.64 URZ, [UR6+0xf8], UR8 ;  /* 0x0000f80806ff75b2 */ /* 0x0002620008000100 */
[----:B------:R-:W-:Y:S01]  /*0d20*/  NOP ;  /* 0x0000000000007918 */ /* 0x000fe20000000000 */
.L_x_14:
[----:B------:R-:W3:Y:S01]  /*0d30*/  LDCU UR4, c[0x0][0x36c] ;  /* 0x00006d80ff0477ac */ /* 0x000ee20008000800 */
[----:B------:R-:W-:Y:S01]  /*0d40*/  ISETP.NE.OR P6, PT, R0, 0x2, !P6 ;  /* 0x000000020000780c */ /* 0x000fe200077c5670 */
[----:B------:R-:W-:Y:S01]  /*0d50*/  NOP ;  /* 0x0000000000007918 */ /* 0x000fe20000000000 */
[----:B------:R-:W-:Y:S01]  /*0d60*/  LOP3.LUT R9, R101, 0x1f, RZ, 0xc0, !PT ;  /* 0x0000001f65097812 */ /* 0x000fe200078ec0ff */
[----:B------:R-:W-:Y:S02]  /*0d70*/  UISETP.NE.AND UP3, UPT, UR5, URZ, UPT ;  /* 0x000000ff0500728c */ /* 0x000fe4000bf65270 */
[----:B---3--:R-:W-:-:S09]  /*0d80*/  UISETP.EQ.U32.AND UP0, UPT, UR4, 0x1, UPT ;  /* 0x000000010400788c */ /* 0x008fd2000bf02070 */
[----:B------:R-:W-:Y:S05]  /*0d90*/  BRA.U !UP0, `(.L_x_15) ;  /* 0x0000000108087547 */ /* 0x000fea000b800000 */
[----:B-12-4-:R-:W-:Y:S01]  /*0da0*/  UCGABAR_ARV ;  /* 0x00000000000079c7 */ /* 0x016fe20008000000 */
[----:B------:R-:W-:Y:S05]  /*0db0*/  BRA `(.L_x_16) ;  /* 0x0000000000047947 */ /* 0x000fea0003800000 */
.L_x_15:
[----:B-12-4-:R-:W-:Y:S01]  /*0dc0*/  NOP ;  /* 0x0000000000007918 */ /* 0x016fe20000000000 */
.L_x_16:
[----:B------:R-:W1:Y:S01]  /*0dd0*/  S2UR UR8, SR_CTAID.Y ;  /* 0x00000000000879c3 */ /* 0x000e620000002600 */
[----:B------:R-:W-:-:S05]  /*0de0*/  CS2R.32 R87, SR_CgaSize ;  /* 0x0000000000577805 */ /* 0x000fca0000008a00 */
[----:B------:R-:W-:-:S05]  /*0df0*/  IMAD R87, R87, -0xa0, RZ ;  /* 0xffffff6057577824 */ /* 0x000fca00078e02ff */
[----:B------:R-:W-:-:S14]  /*0e00*/  R2UR UR4, R87 ;  /* 0x00000000570472ca */ /* 0x000fdc00000e0000 */
[----:B------:R-:W2:Y:S01]  /*0e10*/  LDCU UR4, c[0x0][UR4+0x2b4] ;  /* 0x00005680040477ac */ /* 0x000ea20008000800 */
[----:B------:R-:W-:-:S05]  /*0e20*/  CS2R.32 R87, SR_CgaSize ;  /* 0x0000000000577805 */ /* 0x000fca0000008a00 */
[----:B------:R-:W-:-:S05]  /*0e30*/  IMAD R87, R87, -0xa0, RZ ;  /* 0xffffff6057577824 */ /* 0x000fca00078e02ff */
[----:B------:R-:W-:-:S14]  /*0e40*/  R2UR UR6, R87 ;  /* 0x00000000570672ca */ /* 0x000fdc00000e0000 */
[----:B------:R-:W3:Y:S01]  /*0e50*/  LDCU UR6, c[0x0][UR6+0x2b0] ;  /* 0x00005600060677ac */ /* 0x000ee20008000800 */
[----:B------:R-:W4:Y:S01]  /*0e60*/  S2UR UR9, SR_CTAID.X ;  /* 0x00000000000979c3 */ /* 0x000f220000002500 */
[----:B------:R-:W-:Y:S01]  /*0e70*/  UISETP.NE.AND UP1, UPT, UR5, 0x2, UPT ;  /* 0x000000020500788c */ /* 0x000fe2000bf25270 */
[----:B------:R-:W-:-:S05]  /*0e80*/  CS2R.32 R0, SR_CgaSize ;  /* 0x0000000000007805 */ /* 0x000fca0000008a00 */
[----:B------:R-:W-:-:S06]  /*0e90*/  IMAD R0, R0, -0xa0, RZ ;  /* 0xffffff6000007824 */ /* 0x000fcc00078e02ff */
[----:B------:R-:W3:Y:S01]  /*0ea0*/  LDC R0, c[0x0][R0+0x2a4] ;  /* 0x0000a90000007b82 */ /* 0x000ee20000000800 */
[----:B-1----:R-:W-:-:S07]  /*0eb0*/  I2FP.F32.U32 R86, UR8 ;  /* 0x0000000800567c45 */ /* 0x002fce0008201000 */
[----:B------:R-:W1:Y:S01]  /*0ec0*/  LDC R11, c[0x0][0xb24] ;  /* 0x0002c900ff0b7b82 */ /* 0x000e620000000800 */
[----:B------:R-:W-:Y:S01]  /*0ed0*/  MOV R20, UR8 ;  /* 0x0000000800147c02 */ /* 0x000fe20008000f00 */
[----:B--2---:R-:W-:Y:S01]  /*0ee0*/  FMUL R86, R86, UR4 ;  /* 0x0000000456567c20 */ /* 0x004fe20008400000 */
[----:B------:R-:W-:Y:S01]  /*0ef0*/  USHF.L.U32 UR4, UR37, 0xa, URZ ;  /* 0x0000000a25047899 */ /* 0x000fe200080006ff */
[----:B----4-:R-:W-:Y:S02]  /*0f00*/  I2FP.F32.U32 R87, UR9 ;  /* 0x0000000900577c45 */ /* 0x010fe40008201000 */
[----:B------:R-:W-:-:S05]  /*0f10*/  CS2R.32 R2, SR_CgaSize ;  /* 0x0000000000027805 */ /* 0x000fca0000008a00 */
[----:B------:R-:W-:-:S06]  /*0f20*/  IMAD R2, R2, -0xa0, RZ ;  /* 0xffffff6002027824 */ /* 0x000fcc00078e02ff */
[----:B------:R-:W2:Y:S01]  /*0f30*/  LDC R2, c[0x0][R2+0x2a0] ;  /* 0x0000a80002027b82 */ /* 0x000ea20000000800 */
[----:B------:R-:W-:Y:S01]  /*0f40*/  MOV R21, UR9 ;  /* 0x0000000900157c02 */ /* 0x000fe20008000f00 */
[----:B------:R-:W4:Y:S01]  /*0f50*/  F2I.U32.TRUNC.NTZ R86, R86 ;  /* 0x0000005600567305 */ /* 0x000f22000020f000 */
[----:B------:R-:W-:Y:S01]  /*0f60*/  ULOP3.LUT UR4, UR4, 0xc00, URZ, 0xc0, !UPT ;  /* 0x00000c0004047892 */ /* 0x000fe2000f8ec0ff */
[----:B---3--:R-:W-:Y:S01]  /*0f70*/  FMUL R87, R87, UR6 ;  /* 0x0000000657577c20 */ /* 0x008fe20008400000 */
[----:B------:R-:W3:Y:S03]  /*0f80*/  LDCU UR6, c[0x0][0xb30] ;  /* 0x00016600ff0677ac */ /* 0x000ee60008000800 */
[----:B------:R-:W2:Y:S02]  /*0f90*/  LDC R40, c[0x0][0xb24] ;  /* 0x0002c900ff287b82 */ /* 0x000ea40000000800 */
[----:B------:R-:W3:Y:S06]  /*0fa0*/  F2I.U32.TRUNC.NTZ R87, R87 ;  /* 0x0000005700577305 */ /* 0x000eec000020f000 */
[----:B------:R-:W2:Y:S01]  /*0fb0*/  S2UR UR36, SR_CTAID.Z ;  /* 0x00000000002479c3 */ /* 0x000ea20000002700 */
[----:B----4-:R-:W-:Y:S01]  /*0fc0*/  IMAD.MOV R86, RZ, RZ, -R86 ;  /* 0x000000ffff567224 */ /* 0x010fe200078e0a56 */
[----:B-1----:R-:W-:-:S03]  /*0fd0*/  ISETP.GE.AND P0, PT, R11, 0x1, PT ;  /* 0x000000010b00780c */ /* 0x002fc60003f06270 */
[----:B------:R-:W-:Y:S01]  /*0fe0*/  IMAD R86, R0, R86, UR8 ;  /* 0x0000000800567e24 */ /* 0x000fe2000f8e0256 */
[----:B------:R-:W-:Y:S01]  /*0ff0*/  PRMT R0, RZ, 0x7610, R0 ;  /* 0x00007610ff007816 */ /* 0x000fe20000000000 */
[----:B---3--:R-:W-:Y:S01]  /*1000*/  UISETP.NE.AND UP2, UPT, UR6, 0x1, UPT ;  /* 0x000000010600788c */ /* 0x008fe2000bf45270 */
[----:B------:R-:W-:-:S04]  /*1010*/  IMAD.MOV R87, RZ, RZ, -R87 ;  /* 0x000000ffff577224 */ /* 0x000fc800078e0a57 */
[----:B--2---:R-:W-:Y:S01]  /*1020*/  IMAD R87, R2, R87, UR9 ;  /* 0x0000000902577e24 */ /* 0x004fe2000f8e0257 */
[----:B------:R-:W-:Y:S06]  /*1030*/  BRA.U UP3, `(.L_x_17) ;  /* 0x00000001033c7547 */ /* 0x000fec000b800000 */
[C---:B------:R-:W-:Y:S02]  /*1040*/  ISETP.NE.AND P4, PT, R86.reuse, 0x1, PT ;  /* 0x000000015600780c */ /* 0x040fe40003f85270 */
[C---:B------:R-:W-:Y:S02]  /*1050*/  ISETP.NE.AND P3, PT, R86.reuse, 0x2, PT ;  /* 0x000000025600780c */ /* 0x040fe40003f65270 */
[C---:B------:R-:W-:Y:S02]  /*1060*/  ISETP.NE.AND P1, PT, R86.reuse, RZ, PT ;  /* 0x000000ff5600720c */ /* 0x040fe40003f25270 */
[----:B------:R-:W-:Y:S02]  /*1070*/  ISETP.NE.AND P5, PT, R87, RZ, PT ;  /* 0x000000ff5700720c */ /* 0x000fe40003fa5270 */
[----:B------:R-:W-:Y:S02]  /*1080*/  ISETP.NE.AND P2, PT, R86, 0x3, PT ;  /* 0x000000035600780c */ /* 0x000fe40003f45270 */
[----:B------:R-:W-:-:S02]  /*1090*/  SEL R3, RZ, 0x2, P4 ;  /* 0x00000002ff037807 */ /* 0x000fc40002000000 */
[----:B------:R-:W-:Y:S02]  /*10a0*/  SEL R2, RZ, 0x4, P3 ;  /* 0x00000004ff027807 */ /* 0x000fe40001800000 */
[----:B------:R-:W-:Y:S02]  /*10b0*/  ISETP.EQ.OR P1, PT, R87, RZ, !P1 ;  /* 0x000000ff5700720c */ /* 0x000fe40004f22670 */
[----:B------:R-:W-:Y:S02]  /*10c0*/  SEL R0, RZ, 0x8, P2 ;  /* 0x00000008ff007807 */ /* 0x000fe40001000000 */
[----:B------:R-:W-:Y:S02]  /*10d0*/  SEL R3, R3, 0x2, P5 ;  /* 0x0000000203037807 */ /* 0x000fe40002800000 */
[----:B------:R-:W-:Y:S02]  /*10e0*/  SEL R2, R2, 0x4, P5 ;  /* 0x0000000402027807 */ /* 0x000fe40002800000 */
[----:B------:R-:W-:-:S02]  /*10f0*/  SEL R4, RZ, 0x1, !P1 ;  /* 0x00000001ff047807 */ /* 0x000fc40004800000 */
[----:B------:R-:W-:Y:S02]  /*1100*/  SEL R0, R0, 0x8, P5 ;  /* 0x0000000800007807 */ /* 0x000fe40002800000 */
[----:B------:R-:W-:-:S05]  /*1110*/  IADD3 R2, PT, PT, R2, R3, R4 ;  /* 0x0000000302027210 */ /* 0x000fca0007ffe004 */
[----:B------:R-:W-:Y:S02]  /*1120*/  IMAD.IADD R0, R2, 0x1, R0 ;  /* 0x0000000102007824 */ /* 0x000fe400078e0200 */
.L_x_17:
[----:B------:R-:W-:Y:S05]  /*1130*/  @!P0 BRA `(.L_x_18) ;  /* 0x0000000000b88947 */ /* 0x000fea0003800000 */
[----:B------:R-:W1:Y:S01]  /*1140*/  LDC.64 R4, c[0x0][0xb18] ;  /* 0x0002c600ff047b82 */ /* 0x000e620000000a00 */
[----:B------:R-:W-:-:S07]  /*1150*/  ISETP.NE.AND P0, PT, R11, 0x1, PT ;  /* 0x000000010b00780c */ /* 0x000fce0003f05270 */
[----:B------:R-:W2:Y:S08]  /*1160*/  LDC R10, c[0x0][0xb0c] ;  /* 0x0002c300ff0a7b82 */ /* 0x000eb00000000800 */
[----:B------:R-:W3:Y:S08]  /*1170*/  LDC R13, c[0x0][0x370] ;  /* 0x0000dc00ff0d7b82 */ /* 0x000ef00000000800 */
[----:B------:R-:W4:Y:S01]  /*1180*/  LDC R12, c[0x0][0x374] ;  /* 0x0000dd00ff0c7b82 */ /* 0x000f220000000800 */
[----:B-1----:R-:W-:-:S07]  /*1190*/  ISETP.NE.AND P1, PT, R4, 0x1, PT ;  /* 0x000000010400780c */ /* 0x002fce0003f25270 */
[----:B------:R-:W3:Y:S01]  /*11a0*/  LDC.64 R6, c[0x0][0xb10] ;  /* 0x0002c400ff067b82 */ /* 0x000ee20000000a00 */
[----:B--2---:R-:W-:-:S07]  /*11b0*/  ISETP.NE.AND P2, PT, R10, 0x1, PT ;  /* 0x000000010a00780c */ /* 0x004fce0003f45270 */
[----:B------:R-:W1:Y:S08]  /*11c0*/  LDC R8, c[0x0][0xb20] ;  /* 0x0002c800ff087b82 */ /* 0x000e700000000800 */
[----:B------:R-:W2:Y:S01]  /*11d0*/  LDC.64 R2, c[0x0][0xb28] ;  /* 0x0002ca00ff027b82 */ /* 0x000ea20000000a00 */
[----:B----4-:R-:W-:-:S04]  /*11e0*/  IMAD.HI.U32 R14, R12, R5, RZ ;  /* 0x000000050c0e7227 */ /* 0x010fc800078e00ff */
[----:B------:R-:W-:-:S04]  /*11f0*/  IMAD.HI.U32 R5, R20, R5, RZ ;  /* 0x0000000514057227 */ /* 0x000fc800078e00ff */
[----:B---3--:R-:W-:-:S05]  /*1200*/  IMAD.HI.U32 R15, R13, R6, RZ ;  /* 0x000000060d0f7227 */ /* 0x008fca00078e00ff */
[-C--:B------:R-:W-:Y:S01]  /*1210*/  @P2 SHF.R.U32.HI R13, RZ, R7.reuse, R15 ;  /* 0x00000007ff0d2219 */ /* 0x080fe2000001160f */
[C---:B------:R-:W-:Y:S01]  /*1220*/  IMAD.HI.U32 R15, R21.reuse, R6, RZ ;  /* 0x00000006150f7227 */ /* 0x040fe200078e00ff */
[-C--:B-1----:R-:W-:Y:S02]  /*1230*/  @P1 SHF.R.U32.HI R12, RZ, R8.reuse, R14 ;  /* 0x00000008ff0c1219 */ /* 0x082fe4000001160e */
[----:B------:R-:W-:Y:S02]  /*1240*/  SHF.R.U32.HI R5, RZ, R8, R5 ;  /* 0x00000008ff057219 */ /* 0x000fe40000011605 */
[----:B------:R-:W-:Y:S02]  /*1250*/  SHF.R.U32.HI R15, RZ, R7, R15 ;  /* 0x00000007ff0f7219 */ /* 0x000fe4000001160f */
[----:B------:R-:W-:Y:S01]  /*1260*/  SEL R5, R20, R5, !P1 ;  /* 0x0000000514057207 */ /* 0x000fe20004800000 */
[----:B--2---:R-:W-:Y:S01]  /*1270*/  IMAD.HI.U32 R14, R12, R2, RZ ;  /* 0x000000020c0e7227 */ /* 0x004fe200078e00ff */
[----:B------:R-:W-:-:S03]  /*1280*/  SEL R15, R21, R15, !P2 ;  /* 0x0000000f150f7207 */ /* 0x000fc60005000000 */
[----:B------:R-:W-:Y:S01]  /*1290*/  IMAD.HI.U32 R6, R13, R2, RZ ;  /* 0x000000020d067227 */ /* 0x000fe200078e00ff */
[----:B------:R-:W-:-:S04]  /*12a0*/  @P0 SHF.R.U32.HI R12, RZ, R3, R14 ;  /* 0x00000003ff0c0219 */ /* 0x000fc8000001160e */
[----:B------:R-:W-:Y:S01]  /*12b0*/  @P0 SHF.R.U32.HI R13, RZ, R3, R6 ;  /* 0x00000003ff0d0219 */ /* 0x000fe20000011606 */
[----:B------:R-:W-:-:S04]  /*12c0*/  IMAD R12, R12, R11, RZ ;  /* 0x0000000b0c0c7224 */ /* 0x000fc800078e02ff */
[----:B------:R-:W-:Y:S01]  /*12d0*/  IMAD R6, R13, R11, RZ ;  /* 0x0000000b0d067224 */ /* 0x000fe200078e02ff */
[----:B------:R-:W-:-:S04]  /*12e0*/  ISETP.GE.AND P1, PT, R5, R12, PT ;  /* 0x0000000c0500720c */ /* 0x000fc80003f26270 */
[----:B------:R-:W-:Y:S01]  /*12f0*/  ISETP.GE.OR P1, PT, R15, R6, P1 ;  /* 0x000000060f00720c */ /* 0x000fe20000f26670 */
[----:B------:R-:W-:-:S05]  /*1300*/  IMAD.HI.U32 R6, R5, R2, RZ ;  /* 0x0000000205067227 */ /* 0x000fca00078e00ff */
[----:B------:R-:W-:-:S04]  /*1310*/  SHF.R.U32.HI R6, RZ, R3, R6 ;  /* 0x00000003ff067219 */ /* 0x000fc80000011606 */
[----:B------:R-:W-:-:S03]  /*1320*/  SEL R6, R5, R6, !P0 ;  /* 0x0000000605067207 */ /* 0x000fc60004000000 */
[----:B------:R-:W-:Y:S01]  /*1330*/  @!P1 IMAD.HI.U32 R7, R15, R2, RZ ;  /* 0x000000020f079227 */ /* 0x000fe200078e00ff */
[----:B------:R-:W-:-:S04]  /*1340*/  IADD3 R2, PT, PT, -R6, RZ, RZ ;  /* 0x000000ff06027210 */ /* 0x000fc80007ffe1ff */
[----:B------:R-:W-:Y:S01]  /*1350*/  @!P1 SHF.R.U32.HI R3, RZ, R3, R7 ;  /* 0x00000003ff039219 */ /* 0x000fe20000011607 */
[----:B------:R-:W-:Y:S01]  /*1360*/  IMAD R2, R11, R2, R5 ;  /* 0x000000020b027224 */ /* 0x000fe200078e0205 */
[----:B------:R-:W-:Y:S02]  /*1370*/  IADD3 R7, PT, PT, -R5, RZ, RZ ;  /* 0x000000ff05077210 */ /* 0x000fe40007ffe1ff */
[----:B------:R-:W-:-:S03]  /*1380*/  @!P1 SEL R3, R15, R3, !P0 ;  /* 0x000000030f039207 */ /* 0x000fc60004000000 */
[----:B------:R-:W-:Y:S02]  /*1390*/  IMAD R7, R4, R7, R20 ;  /* 0x0000000704077224 */ /* 0x000fe400078e0214 */
[--C-:B------:R-:W-:Y:S02]  /*13a0*/  @!P1 IMAD.IADD R6, R6, 0x1, -R3.reuse ;  /* 0x0000000106069824 */ /* 0x100fe400078e0a03 */
[----:B------:R-:W-:Y:S01]  /*13b0*/  @!P1 IMAD R3, R2, R13, R3 ;  /* 0x0000000d02039224 */ /* 0x000fe200078e0203 */
[----:B------:R-:W-:Y:S01]  /*13c0*/  IADD3 R2, PT, PT, -R15, RZ, RZ ;  /* 0x000000ff0f027210 */ /* 0x000fe20007ffe1ff */
[----:B------:R-:W-:Y:S02]  /*13d0*/  @!P1 IMAD R5, R6, R11, R15 ;  /* 0x0000000b06059224 */ /* 0x000fe400078e020f */
[----:B------:R-:W-:Y:S02]  /*13e0*/  @!P1 IMAD.MOV.U32 R15, RZ, RZ, R3 ;  /* 0x000000ffff0f9224 */ /* 0x000fe400078e0003 */
[----:B------:R-:W-:-:S02]  /*13f0*/  IMAD R2, R10, R2, R21 ;  /* 0x000000020a027224 */ /* 0x000fc400078e0215 */
[----:B------:R-:W-:Y:S02]  /*1400*/  IMAD R20, R5, R4, R7 ;  /* 0x0000000405147224 */ /* 0x000fe400078e0207 */
[----:B------:R-:W-:Y:S02]  /*1410*/  IMAD R21, R15, R10, R2 ;  /* 0x0000000a0f157224 */ /* 0x000fe400078e0202 */
.L_x_18:
[----:B------:R-:W-:Y:S05]  /*1420*/  BRA.U UP2, `(.L_x_19) ;  /* 0x0000000102407547 */ /* 0x000fea000b800000 */
[----:B------:R-:W1:Y:S08]  /*1430*/  LDC.64 R4, c[0x0][0xb10] ;  /* 0x0002c400ff047b82 */ /* 0x000e700000000a00 */
[----:B------:R-:W2:Y:S08]  /*1440*/  LDC.64 R2, c[0x0][0xb18] ;  /* 0x0002c600ff027b82 */ /* 0x000eb00000000a00 */
[----:B------:R-:W3:Y:S08]  /*1450*/  LDC R6, c[0x0][0xb20] ;  /* 0x0002c800ff067b82 */ /* 0x000ef00000000800 */
[----:B------:R-:W4:Y:S01]  /*1460*/  LDC R7, c[0x0][0xb0c] ;  /* 0x0002c300ff077b82 */ /* 0x000f220000000800 */
[----:B-1----:R-:W-:-:S05]  /*1470*/  IMAD.HI.U32 R4, R21, R4, RZ ;  /* 0x0000000415047227 */ /* 0x002fca00078e00ff */
[----:B------:R-:W-:Y:S01]  /*1480*/  SHF.R.U32.HI R4, RZ, R5, R4 ;  /* 0x00000005ff047219 */ /* 0x000fe20000011604 */
[----:B--2---:R-:W-:Y:S01]  /*1490*/  IMAD.HI.U32 R3, R20, R3, RZ ;  /* 0x0000000314037227 */ /* 0x004fe200078e00ff */
[----:B------:R-:W-:-:S04]  /*14a0*/  ISETP.NE.AND P0, PT, R2, 0x1, PT ;  /* 0x000000010200780c */ /* 0x000fc80003f05270 */
[----:B---3--:R-:W-:-:S04]  /*14b0*/  SHF.R.U32.HI R3, RZ, R6, R3 ;  /* 0x00000006ff037219 */ /* 0x008fc80000011603 */
[----:B------:R-:W-:Y:S02]  /*14c0*/  SEL R3, R20, R3, !P0 ;  /* 0x0000000314037207 */ /* 0x000fe40004000000 */
[----:B----4-:R-:W-:-:S04]  /*14d0*/  ISETP.NE.AND P1, PT, R7, 0x1, PT ;  /* 0x000000010700780c */ /* 0x010fc80003f25270 */
[----:B------:R-:W-:-:S05]  /*14e0*/  SEL R4, R21, R4, !P1 ;  /* 0x0000000415047207 */ /* 0x000fca0004800000 */
[----:B------:R-:W-:Y:S02]  /*14f0*/  IMAD.IADD R5, R3, 0x1, -R4 ;  /* 0x0000000103057824 */ /* 0x000fe400078e0a04 */
[----:B------:R-:W-:Y:S02]  /*1500*/  IMAD.IADD R3, R4, 0x1, -R3 ;  /* 0x0000000104037824 */ /* 0x000fe400078e0a03 */
[----:B------:R-:W-:Y:S02]  /*1510*/  IMAD R21, R5, R7, R21 ;  /* 0x0000000705157224 */ /* 0x000fe400078e0215 */
[----:B------:R-:W-:Y:S02]  /*1520*/  IMAD R20, R3, R2, R20 ;  /* 0x0000000203147224 */ /* 0x000fe400078e0214 */
.L_x_19:
[----:B------:R-:W-:Y:S05]  /*1530*/  BRA.U !UP0, `(.L_x_20) ;  /* 0x00000001080c7547 */ /* 0x000fea000b800000 */
[----:B------:R-:W-:Y:S01]  /*1540*/  UCGABAR_WAIT ;  /* 0x0000000000007dc7 */ /* 0x000fe20008000000 */
[----:B------:R-:W-:Y:S01]  /*1550*/  CCTL.IVALL ;  /* 0x00000000ff00798f */ /* 0x000fe20002000000 */
[----:B------:R-:W-:Y:S05]  /*1560*/  BRA `(.L_x_21) ;  /* 0x0000000000047947 */ /* 0x000fea0003800000 */
.L_x_20:
[----:B------:R-:W-:Y:S06]  /*1570*/  BAR.SYNC.DEFER_BLOCKING 0x0 ;  /* 0x0000000000007b1d */ /* 0x000fec0000010000 */
.L_x_21:
[----:B------:R-:W-:Y:S05]  /*1580*/  BRA.U UP1, `(.L_x_22) ;  /* 0x0000001101d07547 */ /* 0x000fea000b800000 */
[----:B------:R-:W1:Y:S01]  /*1590*/  LDCU UR15, c[0x0][0x38c] ;  /* 0x00007180ff0f77ac */ /* 0x000e620008000800 */
[----:B------:R-:W2:Y:S01]  /*15a0*/  LDC R8, c[0x0][0x370] ;  /* 0x0000dc00ff087b82 */ /* 0x000ea20000000800 */
[----:B------:R-:W-:Y:S01]  /*15b0*/  PLOP3.LUT P1, PT, PT, PT, UP4, 0x80, 0x8 ;  /* 0x000000000008781c */ /* 0x000fe20003f2f048 */
[----:B------:R-:W-:Y:S01]  /*15c0*/  IMAD.MOV.U32 R15, RZ, RZ, 0x1 ;  /* 0x00000001ff0f7424 */ /* 0x000fe200078e00ff */
[----:B------:R-:W-:Y:S01]  /*15d0*/  ISETP.EQ.OR P4, PT, R9, RZ, P6 ;  /* 0x000000ff0900720c */ /* 0x000fe20003782670 */
[----:B------:R-:W-:Y:S01]  /*15e0*/  IMAD.MOV.U32 R14, RZ, RZ, RZ ;  /* 0x000000ffff0e7224 */ /* 0x000fe200078e00ff */
[----:B------:R-:W-:Y:S02]  /*15f0*/  PLOP3.LUT P1, PT, P1, PT, PT, 0x8, 0x80 ;  /* 0x000000000080781c */ /* 0x000fe40000f2e170 */
[----:B------:R-:W-:Y:S01]  /*1600*/  CS2R R12, SRZ ;  /* 0x00000000000c7805 */ /* 0x000fe2000001ff00 */
[----:B------:R-:W-:Y:S01]  /*1610*/  IMAD.MOV.U32 R11, RZ, RZ, 0x1 ;  /* 0x00000001ff0b7424 */ /* 0x000fe200078e00ff */
[----:B------:R-:W3:Y:S01]  /*1620*/  LDC R0, c[0x0][0x374] ;  /* 0x0000dd00ff007b82 */ /* 0x000ee20000000800 */
[----:B------:R-:W4:Y:S01]  /*1630*/  LDCU.64 UR30, c[0x0][0x348] ;  /* 0x00006900ff1e77ac */ /* 0x000f220008000a00 */
[----:B------:R-:W-:Y:S01]  /*1640*/  UMOV UR13, URZ ;  /* 0x000000ff000d7c82 */ /* 0x000fe20008000000 */
[----:B-1----:R-:W-:-:S04]  /*1650*/  UIADD3 UR6, UPT, UPT, UR15, 0x3f, URZ ;  /* 0x0000003f0f067890 */ /* 0x002fc8000fffe0ff */
[----:B------:R-:W-:-:S04]  /*1660*/  USHF.R.S32.HI UR22, URZ, 0x1f, UR6 ;  /* 0x0000001fff167899 */ /* 0x000fc80008011406 */
[----:B------:R-:W-:Y:S02]  /*1670*/  ULEA.HI UR22, UR22, UR6, URZ, 0x6 ;  /* 0x0000000616167291 */ /* 0x000fe4000f8f30ff */
[----:B------:R-:W-:Y:S02]  /*1680*/  UIADD3 UR6, UPT, UPT, UR15, -0x1, URZ ;  /* 0xffffffff0f067890 */ /* 0x000fe4000fffe0ff */
[----:B------:R-:W-:Y:S02]  /*1690*/  USHF.R.S32.HI UR22, URZ, 0x6, UR22 ;  /* 0x00000006ff167899 */ /* 0x000fe40008011416 */
[----:B------:R-:W-:Y:S02]  /*16a0*/  UISETP.GE.U32.AND UP1, UPT, UR6, -0x7f, UPT ;  /* 0xffffff810600788c */ /* 0x000fe4000bf26070 */
[----:B------:R-:W-:Y:S02]  /*16b0*/  UISETP.LT.U32.AND UP0, UPT, UR22, 0x3, UPT ;  /* 0x000000031600788c */ /* 0x000fe4000bf01070 */
[----:B------:R-:W-:-:S02]  /*16c0*/  UIADD3 UR15, UPT, UPT, UR15, 0x7e, URZ ;  /* 0x0000007e0f0f7890 */ /* 0x000fc4000fffe0ff */
[----:B------:R-:W-:Y:S02]  /*16d0*/  USEL UR21, UR22, 0x3, UP0 ;  /* 0x0000000316157887 */ /* 0x000fe40008000000 */
[----:B------:R-:W-:Y:S02]  /*16e0*/  UISETP.NE.AND UP0, UPT, UR5, URZ, UPT ;  /* 0x000000ff0500728c */ /* 0x000fe4000bf05270 */
[----:B------:R-:W-:Y:S02]  /*16f0*/  UIADD3 UR6, UPT, UPT, UR21, -0x1, URZ ;  /* 0xffffffff15067890 */ /* 0x000fe4000fffe0ff */
[----:B------:R-:W-:Y:S02]  /*1700*/  @UP1 UIADD3 UR6, UPT, UPT, UR21, URZ, URZ ;  /* 0x000000ff15061290 */ /* 0x000fe4000fffe0ff */
[----:B------:R-:W-:Y:S02]  /*1710*/  USEL UR7, UR7, 0x2, UP0 ;  /* 0x0000000207077887 */ /* 0x000fe40008000000 */
[----:B------:R-:W-:-:S02]  /*1720*/  UIADD3 UR14, UPT, UPT, UR22, -UR21, URZ ;  /* 0x80000015160e7290 */ /* 0x000fc4000fffe0ff */
[----:B--2-4-:R-:W-:-:S12]  /*1730*/  UIADD3 UR6, UPT, UPT, UR6, 0x1, URZ ;  /* 0x0000000106067890 */ /* 0x014fd8000fffe0ff */
.L_x_42:
[----:B------:R-:W-:Y:S01]  /*1740*/  UISETP.NE.AND UP0, UPT, UR37, URZ, UPT ;  /* 0x000000ff2500728c */ /* 0x000fe2000bf05270 */
[----:B------:R-:W1:Y:S08]  /*1750*/  S2UR UR37, SR_CgaCtaId ;  /* 0x00000000002579c3 */ /* 0x000e700000008800 */
[----:B------:R-:W-:Y:S05]  /*1760*/  BRA.U UP0, `(.L_x_23) ;  /* 0x0000000100347547 */ /* 0x000fea000b800000 */
[----:B------:R-:W2:Y:S01]  /*1770*/  S2R R2, SR_CgaCtaId ;  /* 0x0000000000027919 */ /* 0x000ea20000008800 */
[----:B------:R-:W-:-:S04]  /*1780*/  MOV R3, 0x400 ;  /* 0x0000040000037802 */ /* 0x000fc80000000f00 */
[----:B--2---:R-:W-:Y:S02]  /*1790*/  LEA R2, R2, R3, 0x18 ;  /* 0x0000000302027211 */ /* 0x004fe400078ec0ff */
[----:B------:R-:W-:-:S03]  /*17a0*/  SHF.L.U32 R3, R11, 0x1f, RZ ;  /* 0x0000001f0b037819 */ /* 0x000fc600000006ff */
[----:B------:R-:W-:-:S04]  /*17b0*/  IMAD R2, R12, 0x8, R2 ;  /* 0x000000080c027824 */ /* 0x000fc800078e0202 */
[----:B------:R-:W2:Y:S02]  /*17c0*/  SYNCS.PHASECHK.TRANS64.TRYWAIT P0, [R2+URZ+0xf0], R3 ;  /* 0x0000f003020075a7 */ /* 0x000ea400080011ff */
[----:B--2---:R-:W-:Y:S05]  /*17d0*/  @!P0 BRA `(.L_x_24) ;  /* 0x00000078001c8947 */ /* 0x004fea0003800000 */
.L_x_137:
[----:B------:R-:W-:Y:S01]  /*17e0*/  VIADD R12, R12, 0x1 ;  /* 0x000000010c0c7836 */ /* 0x000fe20000000000 */
[----:B------:R2:W-:Y:S04]  /*17f0*/  SYNCS.ARRIVE.TRANS64.A1T0 RZ, [R2+URZ+0xe0], RZ ;  /* 0x0000e0ff02ff79a7 */ /* 0x0005e800081000ff */
[----:B------:R-:W-:-:S04]  /*1800*/  ISETP.NE.AND P0, PT, R12, 0x2, PT ;  /* 0x000000020c00780c */ /* 0x000fc80003f05270 */
[----:B------:R-:W-:Y:S02]  /*1810*/  SEL R12, R12, RZ, P0 ;  /* 0x000000ff0c0c7207 */ /* 0x000fe40000000000 */
[----:B--2---:R-:W-:-:S04]  /*1820*/  SEL R2, RZ, 0x1, P0 ;  /* 0x00000001ff027807 */ /* 0x004fc80000000000 */
[----:B------:R-:W-:-:S07]  /*1830*/  LOP3.LUT R11, R11, R2, RZ, 0x3c, !PT ;  /* 0x000000020b0b7212 */ /* 0x000fce00078e3cff */
.L_x_23:
[----:B------:R-:W-:Y:S01]  /*1840*/  UMOV UR5, 0x400 ;  /* 0x0000040000057882 */ /* 0x000fe20000000000 */
[----:B------:R-:W-:Y:S01]  /*1850*/  SHF.L.U32 R2, R15, 0x1f, RZ ;  /* 0x0000001f0f027819 */ /* 0x000fe200000006ff */
[----:B-1----:R-:W-:Y:S01]  /*1860*/  ULEA UR5, UR37, UR5, 0x18 ;  /* 0x0000000525057291 */ /* 0x002fe2000f8ec0ff */
[----:B------:R-:W-:Y:S01]  /*1870*/  R2UR UR34, R21 ;  /* 0x00000000152272ca */ /* 0x000fe200000e0000 */
[----:B------:R-:W-:Y:S01]  /*1880*/  UISETP.GE.U32.AND UP0, UPT, UR15, 0x7f, UPT ;  /* 0x0000007f0f00788c */ /* 0x000fe2000bf06070 */
[----:B------:R-:W-:Y:S01]  /*1890*/  R2UR UR18, R20 ;  /* 0x00000000141272ca */ /* 0x000fe200000e0000 */
[----:B------:R-:W-:Y:S01]  /*18a0*/  ULEA UR8, UR13, UR5, 0x3 ;  /* 0x000000050d087291 */ /* 0x000fe2000f8e18ff */
[----:B------:R-:W-:-:S08]  /*18b0*/  UMOV UR23, URZ ;  /* 0x000000ff00177c82 */ /* 0x000fd00008000000 */
[----:B------:R1:W2:Y:S01]  /*18c0*/  SYNCS.PHASECHK.TRANS64.TRYWAIT P0, [UR8+0x18], R2 ;  /* 0x00001802ff0075a7 */ /* 0x0002a20008001108 */
[----:B------:R-:W-:Y:S02]  /*18d0*/  USHF.L.U32 UR34, UR34, 0x7, URZ ;  /* 0x0000000722227899 */ /* 0x000fe400080006ff */
[----:B------:R-:W-:Y:S01]  /*18e0*/  USHF.L.U32 UR18, UR18, 0x7, URZ ;  /* 0x0000000712127899 */ /* 0x000fe200080006ff */
[----:B------:R-:W-:Y:S11]  /*18f0*/  BRA.U !UP0, `(.L_x_25) ;  /* 0x0000000108f47547 */ /* 0x000ff6000b800000 */
[----:B------:R-:W-:Y:S02]  /*1900*/  UIADD3 UR26, UPT, UPT, UR34, 0x40, URZ ;  /* 0x00000040221a7890 */ /* 0x000fe4000fffe0ff */
[----:B------:R-:W-:Y:S01]  /*1910*/  UIADD3 UR10, UPT, UPT, UR18, 0x40, URZ ;  /* 0x00000040120a7890 */ /* 0x000fe2000fffe0ff */
[----:B------:R-:W-:Y:S01]  /*1920*/  UMOV UR29, URZ ;  /* 0x000000ff001d7c82 */ /* 0x000fe20008000000 */
[----:B------:R-:W-:-:S10]  /*1930*/  UMOV UR39, UR13 ;  /* 0x0000000d00277c82 */ /* 0x000fd40008000000 */
.L_x_31:
[----:B------:R-:W-:Y:S01]  /*1940*/  ULEA UR33, UR39, UR5, 0x3 ;  /* 0x0000000527217291 */ /* 0x000fe2000f8e18ff */
[----:B--2---:R-:W-:Y:S01]  /*1950*/  @!P6 MOV R3, 0x8000 ;  /* 0x000080000003e802 */ /* 0x004fe20000000f00 */
[----:B-12---:R-:W-:Y:S10]  /*1960*/  @P0 BRA `(.L_x_26) ;  /* 0x00000000000c0947 */ /* 0x006ff40003800000 */
[----:B------:R-:W-:-:S04]  /*1970*/  SHF.L.U32 R4, R15, 0x1f, RZ ;  /* 0x0000001f0f047819 */ /* 0x000fc800000006ff */
[----:B------:R-:W2:Y:S02]  /*1980*/  SYNCS.PHASECHK.TRANS64.TRYWAIT P0, [UR33+0x18], R4 ;  /* 0x00001804ff0075a7 */ /* 0x000ea40008001121 */
[----:B--2---:R-:W-:Y:S05]  /*1990*/  @!P0 BRA `(.L_x_27) ;  /* 0x0000007400c08947 */ /* 0x004fea0003800000 */
.L_x_26:
[----:B------:R2:W-:Y:S01]  /*19a0*/  @!P6 SYNCS.ARRIVE.TRANS64 RZ, [UR33], R3 ;  /* 0x00000003ffffe9a7 */ /* 0x0005e20008000021 */
[----:B------:R-:W-:-:S04]  /*19b0*/  ULOP3.LUT UR8, UR7, 0x2, URZ, 0xfc, !UPT ;  /* 0x0000000207087892 */ /* 0x000fc8000f8efcff */
[----:B------:R-:W-:-:S09]  /*19c0*/  UISETP.NE.AND UP0, UPT, UR8, 0x2, UPT ;  /* 0x000000020800788c */ /* 0x000fd2000bf05270 */
[----:B------:R-:W-:Y:S05]  /*19d0*/  BRA.U UP0, `(.L_x_28) ;  /* 0x0000000100047547 */ /* 0x000fea000b800000 */
[----:B------:R-:W-:Y:S05]  /*19e0*/  BPT.TRAP 0x1 ;  /* 0x000000040000795c */ /* 0x000fea0000300000 */
.L_x_28:
[----:B------:R-:W-:Y:S04]  /*19f0*/  BSSY.RECONVERGENT B0, `(.L_x_29) ;  /* 0x0000003000007945 */ /* 0x000fe80003800200 */
[----:B------:R-:W-:Y:S05]  /*1a00*/  @P4 BRA `(.L_x_30) ;  /* 0x0000000000044947 */ /* 0x000fea0003800000 */
[----:B------:R-:W-:Y:S05]  /*1a10*/  BPT.TRAP 0x1 ;  /* 0x000000040000795c */ /* 0x000fea0000300000 */
.L_x_30:
[----:B------:R-:W-:Y:S05]  /*1a20*/  BSYNC.RECONVERGENT B0 ;  /* 0x0000000000007941 */ /* 0x000fea0003800200 */
.L_x_29:
[----:B------:R-:W-:Y:S02]  /*1a30*/  UIADD3 UR13, UPT, UPT, UR39, 0x1, URZ ;  /* 0x00000001270d7890 */ /* 0x000fe4000fffe0ff */
[----:B------:R-:W-:Y:S02]  /*1a40*/  UIADD3 UR44, UP1, UPT, UR30, 0x80, URZ ;  /* 0x000000801e2c7890 */ /* 0x000fe4000ff3e0ff */
[----:B------:R-:W-:Y:S02]  /*1a50*/  UISETP.NE.AND UP0, UPT, UR13, 0x3, UPT ;  /* 0x000000030d00788c */ /* 0x000fe4000bf05270 */
[----:B------:R-:W-:Y:S02]  /*1a60*/  USHF.L.U32 UR19, UR29, 0x6, URZ ;  /* 0x000000061d137899 */ /* 0x000fe400080006ff */
[----:B------:R-:W-:Y:S02]  /*1a70*/  USEL UR9, URZ, 0x1, UP0 ;  /* 0x00000001ff097887 */ /* 0x000fe40008000000 */
[----:B------:R-:W-:-:S02]  /*1a80*/  USEL UR13, UR13, URZ, UP0 ;  /* 0x000000ff0d0d7287 */ /* 0x000fc40008000000 */
[----:B------:R-:W-:Y:S02]  /*1a90*/  UIADD3 UR42, UP0, UPT, UR30, 0x180, URZ ;  /* 0x000001801e2a7890 */ /* 0x000fe4000ff1e0ff */
[----:B------:R-:W-:Y:S01]  /*1aa0*/  ULEA UR8, UR13, UR5, 0x3 ;  /* 0x000000050d087291 */ /* 0x000fe2000f8e18ff */
[----:B------:R-:W-:Y:S01]  /*1ab0*/  LOP3.LUT R15, R15, UR9, RZ, 0x3c, !PT ;  /* 0x000000090f0f7c12 */ /* 0x000fe2000f8e3cff */
[----:B------:R-:W-:Y:S02]  /*1ac0*/  UIADD3.X UR45, UPT, UPT, URZ, UR31, URZ, UP1, !UPT ;  /* 0x0000001fff2d7290 */ /* 0x000fe40008ffe4ff */
[----:B------:R-:W-:Y:S01]  /*1ad0*/  ULEA.HI UR35, UR4, UR19, URZ, 0x1a ;  /* 0x0000001304237291 */ /* 0x000fe2000f8fd0ff */
[----:B-1----:R-:W-:Y:S01]  /*1ae0*/  SHF.L.U32 R2, R15, 0x1f, RZ ;  /* 0x0000001f0f027819 */ /* 0x002fe200000006ff */
[----:B------:R-:W-:Y:S01]  /*1af0*/  UIADD3.X UR43, UPT, UPT, URZ, UR31, URZ, UP0, !UPT ;  /* 0x0000001fff2b7290 */ /* 0x000fe200087fe4ff */
[----:B------:R-:W-:Y:S02]  /*1b00*/  UMOV UR38, 0xf0000 ;  /* 0x000f000000267882 */ /* 0x000fe40000000000 */
[----:B------:R4:W1:Y:S01]  /*1b10*/  SYNCS.PHASECHK.TRANS64.TRYWAIT P0, [UR8+0x18], R2 ;  /* 0x00001802ff0075a7 */ /* 0x0008620008001108 */
[----:B------:R-:W-:Y:S01]  /*1b20*/  USHF.L.U32 UR8, UR39, 0xe, URZ ;  /* 0x0000000e27087899 */ /* 0x000fe200080006ff */
[----:B------:R-:W-:Y:S01]  /*1b30*/  UMOV UR40, 0x0 ;  /* 0x0000000000287882 */ /* 0x000fe20000000000 */
[----:B------:R-:W-:-:S02]  /*1b40*/  UMOV UR41, 0x10000000 ;  /* 0x1000000000297882 */ /* 0x000fc40000000000 */
[----:B------:R-:W-:Y:S02]  /*1b50*/  ULEA UR24, UR4, UR8, 0x1 ;  /* 0x0000000804187291 */ /* 0x000fe4000f8e08ff */
[----:B------:R-:W-:Y:S02]  /*1b60*/  UIADD3 UR8, UPT, UPT, UR5, UR8, URZ ;  /* 0x0000000805087290 */ /* 0x000fe4000fffe0ff */
[----:B------:R-:W-:Y:S02]  /*1b70*/  UIADD3 UR24, UPT, UPT, UR5, UR24, URZ ;  /* 0x0000001805187290 */ /* 0x000fe4000fffe0ff */
[----:B------:R-:W-:Y:S02]  /*1b80*/  UIADD3 UR16, UPT, UPT, UR8, 0x14400, URZ ;  /* 0x0001440008107890 */ /* 0x000fe4000fffe0ff */
[----:B------:R-:W-:Y:S02]  /*1b90*/  UIADD3 UR32, UPT, UPT, UR24, 0x8400, URZ ;  /* 0x0000840018207890 */ /* 0x000fe4000fffe0ff */
[----:B------:R-:W-:-:S02]  /*1ba0*/  UIADD3 UR24, UPT, UPT, UR24, 0xa400, URZ ;  /* 0x0000a40018187890 */ /* 0x000fc4000fffe0ff */
[----:B------:R-:W-:Y:S01]  /*1bb0*/  UIADD3 UR8, UPT, UPT, UR8, 0x16400, URZ ;  /* 0x0001640008087890 */ /* 0x000fe2000fffe0ff */
[----:B------:R-:W-:Y:S01]  /*1bc0*/  UMOV UR25, UR33 ;  /* 0x0000002100197c82 */ /* 0x000fe20008000000 */
[----:B------:R-:W-:Y:S01]  /*1bd0*/  UMOV UR28, UR36 ;  /* 0x00000024001c7c82 */ /* 0x000fe20008000000 */
[----:B------:R-:W-:Y:S01]  /*1be0*/  UMOV UR27, UR35 ;  /* 0x00000023001b7c82 */ /* 0x000fe20008000000 */
[----:B------:R-:W-:Y:S01]  /*1bf0*/  UMOV UR17, UR33 ;  /* 0x0000002100117c82 */ /* 0x000fe20008000000 */
[----:B------:R-:W-:Y:S01]  /*1c00*/  UMOV UR20, UR36 ;  /* 0x0000002400147c82 */ /* 0x000fe20008000000 */
[----:B------:R4:W-:Y:S01]  /*1c10*/  UTMALDG.3D.MULTICAST [UR32], [UR44], UR38, desc[UR40] ;  /* 0x000028202c0073b4 */ /* 0x0009e20008011826 */
[----:B------:R-:W-:Y:S01]  /*1c20*/  UMOV UR12, UR36 ;  /* 0x00000024000c7c82 */ /* 0x000fe20008000000 */
[----:B------:R-:W-:Y:S01]  /*1c30*/  UMOV UR9, UR33 ;  /* 0x0000002100097c82 */ /* 0x000fe20008000000 */
[----:B------:R-:W-:Y:S01]  /*1c40*/  UMOV UR11, UR19 ;  /* 0x00000013000b7c82 */ /* 0x000fe20008000000 */
[----:B------:R-:W-:Y:S01]  /*1c50*/  UIADD3 UR29, UPT, UPT, UR29, 0x1, URZ ;  /* 0x000000011d1d7890 */ /* 0x000fe2000fffe0ff */
[----:B------:R-:W-:Y:S01]  /*1c60*/  UMOV UR23, UR6 ;  /* 0x0000000600177c82 */ /* 0x000fe20008000000 */
[----:B------:R-:W-:Y:S01]  /*1c70*/  UMOV UR39, UR13 ;  /* 0x0000000d00277c82 */ /* 0x000fe20008000000 */
[----:B------:R4:W-:Y:S01]  /*1c80*/  UTMALDG.3D.MULTICAST [UR24], [UR44], UR38, desc[UR40] ;  /* 0x000028182c0073b4 */ /* 0x0009e20008011826 */
[----:B------:R-:W-:Y:S01]  /*1c90*/  UISETP.NE.AND UP0, UPT, UR29, UR6, UPT ;  /* 0x000000061d00728c */ /* 0x000fe2000bf05270 */
[----:B------:R4:W-:Y:S01]  /*1ca0*/  UTMALDG.3D [UR16], [UR42], desc[UR40] ;  /* 0x000028102a0075b4 */ /* 0x0009e20008011000 */
[----:B------:R4:W-:Y:S07]  /*1cb0*/  UTMALDG.3D [UR8], [UR42], desc[UR40] ;  /* 0x000028082a0075b4 */ /* 0x0009ee0008011000 */
[----:B----4-:R-:W-:Y:S05]  /*1cc0*/  BRA.U UP0, `(.L_x_31) ;  /* 0xfffffffd001c7547 */ /* 0x010fea000b83ffff */
.L_x_25:
[----:B------:R-:W-:Y:S01]  /*1cd0*/  ULEA UR8, UR13, UR5, 0x3 ;  /* 0x000000050d087291 */ /* 0x000fe2000f8e18ff */
[----:B-1----:R-:W-:Y:S01]  /*1ce0*/  SHF.L.U32 R2, R15, 0x1f, RZ ;  /* 0x0000001f0f027819 */ /* 0x002fe200000006ff */
[----:B------:R-:W-:Y:S01]  /*1cf0*/  @!P1 SYNCS.ARRIVE.TRANS64.A1T0 RZ, [UR5+0x78], RZ ;  /* 0x000078ffffff99a7 */ /* 0x000fe20008100005 */
[----:B------:R-:W-:-:S06]  /*1d00*/  UISETP.GT.AND UP0, UPT, UR22, UR21, UPT ;  /* 0x000000151600728c */ /* 0x000fcc000bf04270 */
[----:B--2---:R1:W2:Y:S03]  /*1d10*/  SYNCS.PHASECHK.TRANS64.TRYWAIT P0, [UR8+0x18], R2 ;  /* 0x00001802ff0075a7 */ /* 0x0042a60008001108 */
[----:B------:R-:W-:Y:S05]  /*1d20*/  BRA.U !UP0, `(.L_x_32) ;  /* 0x0000000108f07547 */ /* 0x000fea000b800000 */
[----:B------:R-:W-:Y:S02]  /*1d30*/  UIADD3 UR38, UPT, UPT, UR14, UR23, URZ ;  /* 0x000000170e267290 */ /* 0x000fe4000fffe0ff */
[----:B------:R-:W-:Y:S02]  /*1d40*/  UIADD3 UR26, UPT, UPT, UR34, 0x40, URZ ;  /* 0x00000040221a7890 */ /* 0x000fe4000fffe0ff */
[----:B------:R-:W-:Y:S01]  /*1d50*/  UIADD3 UR10, UPT, UPT, UR18, 0x40, URZ ;  /* 0x00000040120a7890 */ /* 0x000fe2000fffe0ff */
[----:B------:R-:W-:-:S11]  /*1d60*/  UMOV UR39, UR13 ;  /* 0x0000000d00277c82 */ /* 0x000fd60008000000 */
.L_x_38:
[----:B------:R-:W-:Y:S01]  /*1d70*/  ULEA UR33, UR39, UR5, 0x3 ;  /* 0x0000000527217291 */ /* 0x000fe2000f8e18ff */
[----:B--2---:R-:W-:Y:S01]  /*1d80*/  @!P6 MOV R3, 0x8000 ;  /* 0x000080000003e802 */ /* 0x004fe20000000f00 */
[----:B-12---:R-:W-:Y:S10]  /*1d90*/  @P0 BRA `(.L_x_33) ;  /* 0x00000000000c0947 */ /* 0x006ff40003800000 */
[----:B------:R-:W-:-:S04]  /*1da0*/  SHF.L.U32 R4, R15, 0x1f, RZ ;  /* 0x0000001f0f047819 */ /* 0x000fc800000006ff */
[----:B------:R-:W2:Y:S02]  /*1db0*/  SYNCS.PHASECHK.TRANS64.TRYWAIT P0, [UR33+0x18], R4 ;  /* 0x00001804ff0075a7 */ /* 0x000ea40008001121 */
[----:B--2---:R-:W-:Y:S05]  /*1dc0*/  @!P0 BRA `(.L_x_34) ;  /* 0x0000007000cc8947 */ /* 0x004fea0003800000 */
.L_x_33:
[----:B------:R2:W-:Y:S01]  /*1dd0*/  @!P6 SYNCS.ARRIVE.TRANS64 RZ, [UR33], R3 ;  /* 0x00000003ffffe9a7 */ /* 0x0005e20008000021 */
[----:B------:R-:W-:-:S04]  /*1de0*/  ULOP3.LUT UR8, UR7, 0x2, URZ, 0xfc, !UPT ;  /* 0x0000000207087892 */ /* 0x000fc8000f8efcff */
[----:B------:R-:W-:-:S09]  /*1df0*/  UISETP.NE.AND UP0, UPT, UR8, 0x2, UPT ;  /* 0x000000020800788c */ /* 0x000fd2000bf05270 */
[----:B------:R-:W-:Y:S05]  /*1e00*/  BRA.U UP0, `(.L_x_35) ;  /* 0x0000000100047547 */ /* 0x000fea000b800000 */
[----:B------:R-:W-:Y:S05]  /*1e10*/  BPT.TRAP 0x1 ;  /* 0x000000040000795c */ /* 0x000fea0000300000 */
.L_x_35:
[----:B------:R-:W-:Y:S04]  /*1e20*/  BSSY.RECONVERGENT B0, `(.L_x_36) ;  /* 0x0000003000007945 */ /* 0x000fe80003800200 */
[----:B------:R-:W-:Y:S05]  /*1e30*/  @P4 BRA `(.L_x_37) ;  /* 0x0000000000044947 */ /* 0x000fea0003800000 */
[----:B------:R-:W-:Y:S05]  /*1e40*/  BPT.TRAP 0x1 ;  /* 0x000000040000795c */ /* 0x000fea0000300000 */
.L_x_37:
[----:B------:R-:W-:Y:S05]  /*1e50*/  BSYNC.RECONVERGENT B0 ;  /* 0x0000000000007941 */ /* 0x000fea0003800200 */
.L_x_36:
        /* <DEDUP_REMOVED lines=36> */
[----:B------:R4:W-:Y:S02]  /*20a0*/  UTMALDG.3D.MULTICAST [UR24], [UR44], UR29, desc[UR40] ;  /* 0x000028182c0073b4 */ /* 0x0009e4000801181d */
[----:B------:R-:W-:Y:S01]  /*20b0*/  UISETP.NE.AND UP0, UPT, UR23, UR38, UPT ;  /* 0x000000261700728c */ /* 0x000fe2000bf05270 */
[----:B------:R4:W-:Y:S01]  /*20c0*/  UTMALDG.3D [UR16], [UR42], desc[UR40] ;  /* 0x000028102a0075b4 */ /* 0x0009e20008011000 */
[----:B------:R4:W-:Y:S07]  /*20d0*/  UTMALDG.3D [UR8], [UR42], desc[UR40] ;  /* 0x000028082a0075b4 */ /* 0x0009ee0008011000 */
[----:B----4-:R-:W-:Y:S05]  /*20e0*/  BRA.U UP0, `(.L_x_38) ;  /* 0xfffffffd00207547 */ /* 0x010fea000b83ffff */
.L_x_32:
[C---:B-1----:R-:W-:Y:S01]  /*20f0*/  LEA R2, R14.reuse, UR5, 0x3 ;  /* 0x000000050e027c11 */ /* 0x042fe2000f8e18ff */
[----:B------:R-:W-:Y:S01]  /*2100*/  NOP ;  /* 0x0000000000007918 */ /* 0x000fe20000000000 */
[----:B--2---:R-:W-:Y:S02]  /*2110*/  SHF.L.U32 R3, R13, 0x1f, RZ ;  /* 0x0000001f0d037819 */ /* 0x004fe400000006ff */
[----:B------:R-:W-:Y:S02]  /*2120*/  LEA R4, R14, UR5, 0x4 ;  /* 0x000000050e047c11 */ /* 0x000fe4000f8e20ff */
[----:B------:R-:W1:Y:S02]  /*2130*/  SYNCS.PHASECHK.TRANS64.TRYWAIT P0, [R2+URZ+0x80], R3 ;  /* 0x00008003020075a7 */ /* 0x000e6400080011ff */
[----:B-1----:R-:W-:Y:S05]  /*2140*/  @!P0 BRA `(.L_x_39) ;  /* 0x0000007000048947 */ /* 0x002fea0003800000 */
.L_x_140:
[----:B------:R-:W2:Y:S01]  /*2150*/  LDS.128 R4, [R4+0x110] ;  /* 0x0001100004047984 */ /* 0x000ea20000000c00 */
[----:B------:R-:W-:Y:S01]  /*2160*/  ISETP.GE.AND P0, PT, R40, 0x1, PT ;  /* 0x000000012800780c */ /* 0x000fe20003f06270 */
[----:B-1----:R-:W-:Y:S01]  /*2170*/  VIADD R2, R2, 0x90 ;  /* 0x0000009002027836 */ /* 0x002fe20000000000 */
[----:B------:R-:W-:Y:S01]  /*2180*/  @!PT LDS RZ, [RZ] ;  /* 0x00000000fffff984 */ /* 0x000fe20000000800 */
[----:B------:R-:W-:Y:S01]  /*2190*/  @!PT LDS RZ, [RZ] ;  /* 0x00000000fffff984 */ /* 0x000fe20000000800 */
[----:B------:R-:W-:Y:S01]  /*21a0*/  @!PT LDS RZ, [RZ] ;  /* 0x00000000fffff984 */ /* 0x000fe20000000800 */
[----:B------:R-:W-:Y:S01]  /*21b0*/  @!PT LDS RZ, [RZ] ;  /* 0x00000000fffff984 */ /* 0x000fe20000000800 */
[----:B------:R1:W-:Y:S06]  /*21c0*/  MEMBAR.ALL.CTA ;  /* 0x0000000000007992 */ /* 0x0003ec0000008000 */
[----:B-1----:R-:W1:Y:S01]  /*21d0*/  FENCE.VIEW.ASYNC.S ;  /* 0x00000000000073c6 */ /* 0x002e620000000000 */
[----:B------:R-:W-:-:S04]  /*21e0*/  PRMT R2, RZ, 0x654, R2 ;  /* 0x00000654ff027816 */ /* 0x000fc80000000002 */
[----:B-1----:R1:W-:Y:S01]  /*21f0*/  SYNCS.ARRIVE.TRANS64.RED.A1T0 RZ, [R2+URZ], RZ ;  /* 0x000000ff02ff79a7 */ /* 0x0023e200081004ff */
[----:B--2---:R-:W-:-:S13]  /*2200*/  LOP3.LUT P2, RZ, R6, 0x1, RZ, 0xc0, !PT ;  /* 0x0000000106ff7812 */ /* 0x004fda000784c0ff */
[----:B------:R-:W-:Y:S01]  /*2210*/  @P2 SHF.R.U32.HI R3, RZ, 0x10, R5 ;  /* 0x00000010ff032819 */ /* 0x000fe20000011605 */
[----:B------:R-:W-:Y:S01]  /*2220*/  VOTEU.ANY UP0, P2 ;  /* 0x0000000000ff7886 */ /* 0x000fe20001000100 */
[----:B------:R-:W-:Y:S02]  /*2230*/  @P2 MOV R10, R4 ;  /* 0x00000004000a2202 */ /* 0x000fe40000000f00 */
[----:B------:R-:W-:Y:S02]  /*2240*/  @P2 R2UR.BROADCAST UR8, R3 ;  /* 0x00000000030822ca */ /* 0x000fe400008e0000 */
[----:B------:R-:W-:-:S11]  /*2250*/  @P2 LOP3.LUT R9, R5, 0xffff, RZ, 0xc0, !PT ;  /* 0x0000ffff05092812 */ /* 0x000fd600078ec0ff */
[----:B------:R-:W-:Y:S01]  /*2260*/  @UP0 UMOV UR36, UR8 ;  /* 0x0000000800240c82 */ /* 0x000fe20008000000 */
[----:B-1----:R-:W-:Y:S05]  /*2270*/  @!P0 BRA `(.L_x_40) ;  /* 0x0000000000b88947 */ /* 0x002fea0003800000 */
[----:B------:R-:W3:Y:S01]  /*2280*/  LDC.64 R4, c[0x0][0xb18] ;  /* 0x0002c600ff047b82 */ /* 0x000ee20000000a00 */
[----:B------:R-:W-:-:S07]  /*2290*/  ISETP.NE.AND P3, PT, R40, 0x1, PT ;  /* 0x000000012800780c */ /* 0x000fce0003f65270 */
[----:B------:R-:W1:Y:S08]  /*22a0*/  LDC.64 R6, c[0x0][0xb10] ;  /* 0x0002c400ff067b82 */ /* 0x000e700000000a00 */
[----:B------:R-:W2:Y:S08]  /*22b0*/  LDC R16, c[0x0][0xb20] ;  /* 0x0002c800ff107b82 */ /* 0x000eb00000000800 */
[----:B------:R-:W4:Y:S01]  /*22c0*/  LDC R17, c[0x0][0xb0c] ;  /* 0x0002c300ff117b82 */ /* 0x000f220000000800 */
[----:B---3--:R-:W-:Y:S01]  /*22d0*/  IMAD.HI.U32 R19, R0, R5, RZ ;  /* 0x0000000500137227 */ /* 0x008fe200078e00ff */
[----:B------:R-:W-:-:S03]  /*22e0*/  ISETP.NE.AND P0, PT, R4, 0x1, PT ;  /* 0x000000010400780c */ /* 0x000fc60003f05270 */
[----:B------:R-:W-:-:S03]  /*22f0*/  IMAD.HI.U32 R5, R9, R5, RZ ;  /* 0x0000000509057227 */ /* 0x000fc600078e00ff */
[----:B------:R-:W3:Y:S01]  /*2300*/  LDC.64 R2, c[0x0][0xb28] ;  /* 0x0002ca00ff027b82 */ /* 0x000ee20000000a00 */
[----:B-1----:R-:W-:-:S04]  /*2310*/  IMAD.HI.U32 R20, R8, R6, RZ ;  /* 0x0000000608147227 */ /* 0x002fc800078e00ff */
[----:B------:R-:W-:Y:S01]  /*2320*/  IMAD.HI.U32 R21, R10, R6, RZ ;  /* 0x000000060a157227 */ /* 0x000fe200078e00ff */
[----:B------:R-:W-:Y:S02]  /*2330*/  SHF.R.U32.HI R20, RZ, R7, R20 ;  /* 0x00000007ff147219 */ /* 0x000fe40000011614 */
[-C--:B--2---:R-:W-:Y:S02]  /*2340*/  SHF.R.U32.HI R19, RZ, R16.reuse, R19 ;  /* 0x00000010ff137219 */ /* 0x084fe40000011613 */
[----:B------:R-:W-:Y:S02]  /*2350*/  SHF.R.U32.HI R5, RZ, R16, R5 ;  /* 0x00000010ff057219 */ /* 0x000fe40000011605 */
[----:B------:R-:W-:Y:S02]  /*2360*/  SEL R19, R0, R19, !P0 ;  /* 0x0000001300137207 */ /* 0x000fe40004000000 */
[----:B------:R-:W-:Y:S02]  /*2370*/  SHF.R.U32.HI R21, RZ, R7, R21 ;  /* 0x00000007ff157219 */ /* 0x000fe40000011615 */
[----:B----4-:R-:W-:-:S02]  /*2380*/  ISETP.NE.AND P1, PT, R17, 0x1, PT ;  /* 0x000000011100780c */ /* 0x010fc40003f25270 */
[----:B------:R-:W-:Y:S02]  /*2390*/  SEL R5, R9, R5, !P0 ;  /* 0x0000000509057207 */ /* 0x000fe40004000000 */
[----:B------:R-:W-:Y:S02]  /*23a0*/  SEL R20, R8, R20, !P1 ;  /* 0x0000001408147207 */ /* 0x000fe40004800000 */
[----:B------:R-:W-:Y:S01]  /*23b0*/  SEL R21, R10, R21, !P1 ;  /* 0x000000150a157207 */ /* 0x000fe20004800000 */
[----:B---3--:R-:W-:-:S04]  /*23c0*/  IMAD.HI.U32 R18, R19, R2, RZ ;  /* 0x0000000213127227 */ /* 0x008fc800078e00ff */
        /* <DEDUP_REMOVED lines=10> */
[----:B------:R-:W-:-:S04]  /*2470*/  @!P0 IMAD.HI.U32 R7, R21, R2, RZ ;  /* 0x0000000215078227 */ /* 0x000fc800078e00ff */
[----:B------:R-:W-:Y:S01]  /*2480*/  IMAD.MOV R2, RZ, RZ, -R6 ;  /* 0x000000ffff027224 */ /* 0x000fe200078e0a06 */
[----:B------:R-:W-:Y:S02]  /*2490*/  @!P0 SHF.R.U32.HI R3, RZ, R3, R7 ;  /* 0x00000003ff038219 */ /* 0x000fe40000011607 */
[----:B------:R-:W-:Y:S01]  /*24a0*/  IADD3 R7, PT, PT, -R5, RZ, RZ ;  /* 0x000000ff05077210 */ /* 0x000fe20007ffe1ff */
[----:B------:R-:W-:Y:S01]  /*24b0*/  IMAD R2, R40, R2, R5 ;  /* 0x0000000228027224 */ /* 0x000fe200078e0205 */
        /* <DEDUP_REMOVED lines=10> */
.L_x_40:
[----:B------:R-:W1:Y:S02]  /*2560*/  LDCU UR8, c[0x0][0xb30] ;  /* 0x00016600ff0877ac */ /* 0x000e640008000800 */
[----:B-1----:R-:W-:-:S09]  /*2570*/  UISETP.NE.AND UP0, UPT, UR8, 0x1, UPT ;  /* 0x000000010800788c */ /* 0x002fd2000bf05270 */
[----:B------:R-:W-:Y:S05]  /*2580*/  BRA.U UP0, `(.L_x_41) ;  /* 0x0000000100407547 */ /* 0x000fea000b800000 */
[----:B------:R-:W1:Y:S08]  /*2590*/  LDC.64 R4, c[0x0][0xb10] ;  /* 0x0002c400ff047b82 */ /* 0x000e700000000a00 */
[----:B------:R-:W2:Y:S08]  /*25a0*/  LDC.64 R2, c[0x0][0xb18] ;  /* 0x0002c600ff027b82 */ /* 0x000eb00000000a00 */
[----:B------:R-:W4:Y:S08]  /*25b0*/  LDC R6, c[0x0][0xb20] ;  /* 0x0002c800ff067b82 */ /* 0x000f300000000800 */
[----:B------:R-:W3:Y:S01]  /*25c0*/  LDC R7, c[0x0][0xb0c] ;  /* 0x0002c300ff077b82 */ /* 0x000ee20000000800 */
[----:B-1----:R-:W-:-:S05]  /*25d0*/  IMAD.HI.U32 R4, R10, R4, RZ ;  /* 0x000000040a047227 */ /* 0x002fca00078e00ff */
[----:B------:R-:W-:Y:S01]  /*25e0*/  SHF.R.U32.HI R4, RZ, R5, R4 ;  /* 0x00000005ff047219 */ /* 0x000fe20000011604 */
[----:B--2---:R-:W-:Y:S01]  /*25f0*/  IMAD.HI.U32 R3, R9, R3, RZ ;  /* 0x0000000309037227 */ /* 0x004fe200078e00ff */
[----:B------:R-:W-:-:S04]  /*2600*/  ISETP.NE.AND P0, PT, R2, 0x1, PT ;  /* 0x000000010200780c */ /* 0x000fc80003f05270 */
[----:B----4-:R-:W-:-:S04]  /*2610*/  SHF.R.U32.HI R3, RZ, R6, R3 ;  /* 0x00000006ff037219 */ /* 0x010fc80000011603 */
[----:B------:R-:W-:Y:S02]  /*2620*/  SEL R3, R9, R3, !P0 ;  /* 0x0000000309037207 */ /* 0x000fe40004000000 */
[----:B---3--:R-:W-:-:S04]  /*2630*/  ISETP.NE.AND P1, PT, R7, 0x1, PT ;  /* 0x000000010700780c */ /* 0x008fc80003f25270 */
[----:B------:R-:W-:-:S05]  /*2640*/  SEL R4, R10, R4, !P1 ;  /* 0x000000040a047207 */ /* 0x000fca0004800000 */
[----:B------:R-:W-:Y:S02]  /*2650*/  IMAD.IADD R5, R3, 0x1, -R4 ;  /* 0x0000000103057824 */ /* 0x000fe400078e0a04 */
[----:B------:R-:W-:Y:S02]  /*2660*/  IMAD.IADD R3, R4, 0x1, -R3 ;  /* 0x0000000104037824 */ /* 0x000fe400078e0a03 */
[----:B------:R-:W-:Y:S02]  /*2670*/  IMAD R10, R5, R7, R10 ;  /* 0x00000007050a7224 */ /* 0x000fe400078e020a */
[----:B------:R-:W-:-:S07]  /*2680*/  IMAD R9, R3, R2, R9 ;  /* 0x0000000203097224 */ /* 0x000fce00078e0209 */
.L_x_41:
[----:B------:R-:W-:Y:S01]  /*2690*/  VIADD R14, R14, 0x1 ;  /* 0x000000010e0e7836 */ /* 0x000fe20000000000 */
[----:B------:R-:W-:Y:S01]  /*26a0*/  PLOP3.LUT P1, PT, PT, PT, PT, 0x80, 0x8 ;  /* 0x000000000008781c */ /* 0x000fe20003f2f070 */
[----:B------:R-:W-:Y:S02]  /*26b0*/  IMAD.IADD R21, R10, 0x1, R87 ;  /* 0x000000010a157824 */ /* 0x000fe400078e0257 */
[----:B------:R-:W-:Y:S01]  /*26c0*/  IMAD.IADD R20, R9, 0x1, R86 ;  /* 0x0000000109147824 */ /* 0x000fe200078e0256 */
[----:B------:R-:W-:-:S04]  /*26d0*/  ISETP.NE.AND P0, PT, R14, 0x2, PT ;  /* 0x000000020e00780c */ /* 0x000fc80003f05270 */
[----:B------:R-:W-:Y:S02]  /*26e0*/  SEL R2, RZ, 0x1, P0 ;  /* 0x00000001ff027807 */ /* 0x000fe40000000000 */
[----:B------:R-:W-:Y:S02]  /*26f0*/  SEL R14, R14, RZ, P0 ;  /* 0x000000ff0e0e7207 */ /* 0x000fe40000000000 */
[----:B------:R-:W-:Y:S01]  /*2700*/  LOP3.LUT R13, R13, R2, RZ, 0x3c, !PT ;  /* 0x000000020d0d7212 */ /* 0x000fe200078e3cff */
[----:B------:R-:W-:Y:S06]  /*2710*/  @P2 BRA `(.L_x_42) ;  /* 0xfffffff000082947 */ /* 0x000fec000383ffff */
[----:B------:R-:W-:Y:S01]  /*2720*/  UIADD3 UR5, UPT, UPT, UR5, 0x18, URZ ;  /* 0x0000001805057890 */ /* 0x000fe2000fffe0ff */
[----:B------:R-:W-:-:S03]  /*2730*/  SHF.L.U32 R2, R15, 0x1f, RZ ;  /* 0x0000001f0f027819 */ /* 0x000fc600000006ff */
[----:B------:R-:W-:-:S09]  /*2740*/  ULEA UR4, UR13, UR5, 0x3 ;  /* 0x000000050d047291 */ /* 0x000fd2000f8e18ff */
[----:B------:R-:W1:Y:S02]  /*2750*/  SYNCS.PHASECHK.TRANS64.TRYWAIT P0, [UR4], R2 ;  /* 0x00000002ff0075a7 */ /* 0x000e640008001104 */
[----:B-1----:R-:W-:Y:S05]  /*2760*/  @!P0 BRA `(.L_x_43) ;  /* 0x0000006800908947 */ /* 0x002fea0003800000 */
.L_x_142:
[----:B------:R-:W-:-:S04]  /*2770*/  UIADD3 UR6, UPT, UPT, UR13, 0x1, URZ ;  /* 0x000000010d067890 */ /* 0x000fc8000fffe0ff */
[----:B------:R-:W-:-:S04]  /*2780*/  UISETP.NE.AND UP0, UPT, UR6, 0x3, UPT ;  /* 0x000000030600788c */ /* 0x000fc8000bf05270 */
[----:B------:R-:W-:Y:S02]  /*2790*/  USEL UR7, URZ, 0x1, UP0 ;  /* 0x00000001ff077887 */ /* 0x000fe40008000000 */
[----:B------:R-:W-:-:S04]  /*27a0*/  USEL UR6, UR6, URZ, UP0 ;  /* 0x000000ff06067287 */ /* 0x000fc80008000000 */
[----:B------:R-:W-:Y:S01]  /*27b0*/  ULEA UR4, UR6, UR5, 0x3 ;  /* 0x0000000506047291 */ /* 0x000fe2000f8e18ff */
[----:B------:R-:W-:-:S04]  /*27c0*/  LOP3.LUT R15, R15, UR7, RZ, 0x3c, !PT ;  /* 0x000000070f0f7c12 */ /* 0x000fc8000f8e3cff */
[----:B-1----:R-:W-:-:S04]  /*27d0*/  SHF.L.U32 R2, R15, 0x1f, RZ ;  /* 0x0000001f0f027819 */ /* 0x002fc800000006ff */
[----:B------:R-:W1:Y:S02]  /*27e0*/  SYNCS.PHASECHK.TRANS64.TRYWAIT P0, [UR4], R2 ;  /* 0x00000002ff0075a7 */ /* 0x000e640008001104 */
[----:B-1----:R-:W-:Y:S05]  /*27f0*/  @!P0 BRA `(.L_x_44) ;  /* 0x0000006800848947 */ /* 0x002fea0003800000 */
.L_x_144:
[----:B------:R-:W-:-:S04]  /*2800*/  UIADD3 UR6, UPT, UPT, UR6, 0x1, URZ ;  /* 0x0000000106067890 */ /* 0x000fc8000fffe0ff */
[----:B------:R-:W-:-:S04]  /*2810*/  UISETP.NE.AND UP0, UPT, UR6, 0x3, UPT ;  /* 0x000000030600788c */ /* 0x000fc8000bf05270 */
[----:B------:R-:W-:Y:S02]  /*2820*/  USEL UR4, URZ, 0x1, UP0 ;  /* 0x00000001ff047887 */ /* 0x000fe40008000000 */
[----:B------:R-:W-:-:S04]  /*2830*/  USEL UR6, UR6, URZ, UP0 ;  /* 0x000000ff06067287 */ /* 0x000fc80008000000 */
[----:B------:R-:W-:Y:S01]  /*2840*/  ULEA UR6, UR6, UR5, 0x3 ;  /* 0x0000000506067291 */ /* 0x000fe2000f8e18ff */
[----:B-1----:R-:W-:-:S04]  /*2850*/  LOP3.LUT R2, R15, UR4, RZ, 0x3c, !PT ;  /* 0x000000040f027c12 */ /* 0x002fc8000f8e3cff */
[----:B------:R-:W-:Y:S01]  /*2860*/  SHF.L.U32 R2, R2, 0x1f, RZ ;  /* 0x0000001f02027819 */ /* 0x000fe200000006ff */
[----:B---3--:R-:W-:-:S07]  /*2870*/  IMAD.U32 R0, RZ, RZ, UR6 ;  /* 0x00000006ff007e24 */ /* 0x008fce000f8e00ff */
.L_x_45:
[----:B-1----:R1:W2:Y:S02]  /*2880*/  SYNCS.PHASECHK.TRANS64.TRYWAIT P0, [R0+URZ], R2 ;  /* 0x00000002000075a7 */ /* 0x0022a400080011ff */
[----:B--2---:R-:W-:Y:S05]  /*2890*/  @!P0 NANOSLEEP.SYNCS 0x989680 ;  /* 0x009896800000895d */ /* 0x004fea0003900000 */
[----:B------:R-:W2:Y:S02]  /*28a0*/  @!P0 SYNCS.PHASECHK.TRANS64 P0, [R0+URZ], R2 ;  /* 0x00000002000085a7 */ /* 0x000ea400080010ff */
[----:B--2---:R-:W-:Y:S05]  /*28b0*/  @P0 EXIT ;  /* 0x000000000000094d */ /* 0x004fea0003800000 */
[----:B------:R-:W-:Y:S05]  /*28c0*/  BRA `(.L_x_45) ;  /* 0xfffffffc00ec7947 */ /* 0x000fea000383ffff */
.L_x_22:
[----:B------:R-:W-:-:S04]  /*28d0*/  UISETP.NE.AND UP0, UPT, UR37, URZ, UPT ;  /* 0x000000ff2500728c */ /* 0x000fc8000bf05270 */
[----:B------:R-:W-:-:S09]  /*28e0*/  UISETP.NE.OR UP0, UPT, UR5, 0x1, UP0 ;  /* 0x000000010500788c */ /* 0x000fd20008705670 */
[----:B------:R-:W-:Y:S05]  /*28f0*/  BRA.U UP0, `(.L_x_46) ;  /* 0x00000005004c7547 */ /* 0x000fea000b800000 */
[----:B------:R-:W-:Y:S01]  /*2900*/  HFMA2 R3, -RZ, RZ, 0, 0 ;  /* 0x00000000ff037431 */ /* 0x000fe200000001ff */
[----:B------:R-:W-:Y:S01]  /*2910*/  ISETP.GE.U32.AND P2, PT, R9, 0x4, PT ;  /* 0x000000040900780c */ /* 0x000fe20003f46070 */
[----:B------:R-:W-:Y:S01]  /*2920*/  IMAD.MOV.U32 R12, RZ, RZ, 0x1 ;  /* 0x00000001ff0c7424 */ /* 0x000fe200078e00ff */
[----:B------:R-:W-:Y:S01]  /*2930*/  CS2R R10, SRZ ;  /* 0x00000000000a7805 */ /* 0x000fe2000001ff00 */
[----:B------:R-:W-:Y:S01]  /*2940*/  IMAD.MOV.U32 R8, RZ, RZ, RZ ;  /* 0x000000ffff087224 */ /* 0x000fe200078e00ff */
[----:B------:R-:W-:Y:S01]  /*2950*/  UMOV UR4, 0x400 ;  /* 0x0000040000047882 */ /* 0x000fe20000000000 */
[----:B------:R-:W-:Y:S01]  /*2960*/  UMOV UR6, URZ ;  /* 0x000000ff00067c82 */ /* 0x000fe20008000000 */
[----:B------:R-:W-:-:S12]  /*2970*/  ULEA UR37, UR37, UR4, 0x18 ;  /* 0x0000000425257291 */ /* 0x000fd8000f8ec0ff */
.L_x_50:
[----:B------:R-:W-:Y:S02]  /*2980*/  LEA R0, R3, UR37, 0x3 ;  /* 0x0000002503007c11 */ /* 0x000fe4000f8e18ff */
[----:B------:R-:W-:-:S03]  /*2990*/  SHF.L.U32 R4, R8, 0x1f, RZ ;  /* 0x0000001f08047819 */ /* 0x000fc600000006ff */
[----:B------:R-:W-:Y:S01]  /*29a0*/  VIADD R5, R0, 0xf0 ;  /* 0x000000f000057836 */ /* 0x000fe20000000000 */
[----:B------:R-:W1:Y:S02]  /*29b0*/  SYNCS.PHASECHK.TRANS64.TRYWAIT P0, [R0+URZ+0xe0], R4 ;  /* 0x0000e004000075a7 */ /* 0x000e6400080011ff */
[----:B-1----:R-:W-:Y:S05]  /*29c0*/  @!P0 BRA `(.L_x_47) ;  /* 0x0000006800288947 */ /* 0x002fea0003800000 */
.L_x_145:
[----:B------:R-:W-:Y:S01]  /*29d0*/  ULEA UR5, UR6, UR37, 0x3 ;  /* 0x0000002506057291 */ /* 0x000fe2000f8e18ff */
[----:B-1----:R-:W-:Y:S01]  /*29e0*/  PRMT R0, RZ, 0x654, R5 ;  /* 0x00000654ff007816 */ /* 0x002fe20000000005 */
[----:B------:R-:W-:Y:S01]  /*29f0*/  @!P2 IMAD.MOV.U32 R4, RZ, RZ, 0x10 ;  /* 0x00000010ff04a424 */ /* 0x000fe200078e00ff */
[----:B------:R-:W-:Y:S01]  /*2a00*/  SHF.L.U32 R5, R12, 0x1f, RZ ;  /* 0x0000001f0c057819 */ /* 0x000fe200000006ff */
[----:B------:R-:W-:Y:S01]  /*2a10*/  UIADD3 UR4, UPT, UPT, UR5, 0x80, URZ ;  /* 0x0000008005047890 */ /* 0x000fe2000fffe0ff */
[----:B------:R1:W-:Y:S05]  /*2a20*/  SYNCS.ARRIVE.TRANS64.RED.A1T0 RZ, [R0+URZ], RZ ;  /* 0x000000ff00ff79a7 */ /* 0x0003ea00081004ff */
[----:B------:R-:W-:Y:S01]  /*2a30*/  IMAD.U32 R6, RZ, RZ, UR4 ;  /* 0x00000004ff067e24 */ /* 0x000fe2000f8e00ff */
[----:B------:R-:W2:Y:S04]  /*2a40*/  SYNCS.PHASECHK.TRANS64.TRYWAIT P0, [UR5+0x90], R5 ;  /* 0x00009005ff0075a7 */ /* 0x000ea80008001105 */
[----:B------:R-:W-:Y:S01]  /*2a50*/  PRMT R6, R9, 0x654, R6 ;  /* 0x0000065409067816 */ /* 0x000fe20000000006 */
[----:B-12---:R-:W-:Y:S06]  /*2a60*/  @!P0 BRA `(.L_x_48) ;  /* 0x0000006800148947 */ /* 0x006fec0003800000 */
.L_x_147:
[----:B------:R-:W-:Y:S01]  /*2a70*/  ULEA UR4, UR6, UR37, 0x4 ;  /* 0x0000002506047291 */ /* 0x000fe2000f8e20ff */
[----:B------:R-:W-:Y:S01]  /*2a80*/  SEL R2, R6, R2, !P2 ;  /* 0x0000000206027207 */ /* 0x000fe20005000000 */
[----:B------:R-:W-:Y:S01]  /*2a90*/  UIADD3 UR5, UPT, UPT, UR5, 0x80, URZ ;  /* 0x0000008005057890 */ /* 0x000fe2000fffe0ff */
[----:B-1----:R-:W-:Y:S01]  /*2aa0*/  LEA R0, R11, UR37, 0x3 ;  /* 0x000000250b007c11 */ /* 0x002fe2000f8e18ff */
[----:B------:R-:W-:Y:S01]  /*2ab0*/  UIADD3 UR4, UPT, UPT, UR4, 0x110, URZ ;  /* 0x0000011004047890 */ /* 0x000fe2000fffe0ff */
[----:B------:R1:W-:Y:S01]  /*2ac0*/  @!P2 SYNCS.ARRIVE.TRANS64.RED RZ, [R2+URZ], R4 ;  /* 0x0000000402ffa9a7 */ /* 0x0003e200080004ff */
[----:B------:R-:W-:Y:S01]  /*2ad0*/  UIADD3 UR6, UPT, UPT, UR6, 0x1, URZ ;  /* 0x0000000106067890 */ /* 0x000fe2000fffe0ff */
[----:B------:R-:W-:-:S03]  /*2ae0*/  VIADD R3, R3, 0x1 ;  /* 0x0000000103037836 */ /* 0x000fc60000000000 */
[----:B------:R-:W-:Y:S02]  /*2af0*/  UISETP.NE.AND UP0, UPT, UR6, 0x2, UPT ;  /* 0x000000020600788c */ /* 0x000fe4000bf05270 */
[----:B------:R-:W-:Y:S01]  /*2b00*/  ISETP.NE.AND P0, PT, R3, 0x2, PT ;  /* 0x000000020300780c */ /* 0x000fe20003f05270 */
[----:B------:R-:W-:Y:S06]  /*2b10*/  UGETNEXTWORKID.BROADCAST [UR4], [UR5] ;  /* 0x00000000040073ca */ /* 0x000fec0008000100 */
[----:B------:R-:W-:Y:S02]  /*2b20*/  USEL UR4, URZ, 0x1, UP0 ;  /* 0x00000001ff047887 */ /* 0x000fe40008000000 */
[----:B------:R-:W-:-:S04]  /*2b30*/  USEL UR6, UR6, URZ, UP0 ;  /* 0x000000ff06067287 */ /* 0x000fc80008000000 */
[----:B------:R-:W-:Y:S02]  /*2b40*/  LOP3.LUT R12, R12, UR4, RZ, 0x3c, !PT ;  /* 0x000000040c0c7c12 */ /* 0x000fe4000f8e3cff */
[----:B-1----:R-:W-:-:S04]  /*2b50*/  SHF.L.U32 R4, R10, 0x1f, RZ ;  /* 0x0000001f0a047819 */ /* 0x002fc800000006ff */
[----:B------:R-:W1:Y:S02]  /*2b60*/  SYNCS.PHASECHK.TRANS64.TRYWAIT P1, [R0+URZ+0x80], R4 ;  /* 0x00008004000075a7 */ /* 0x000e6400080211ff */
[----:B-1----:R-:W-:Y:S05]  /*2b70*/  @!P1 BRA `(.L_x_49) ;  /* 0x0000006400e89947 */ /* 0x002fea0003800000 */
.L_x_148:
[----:B-1----:R-:W-:Y:S01]  /*2b80*/  LEA R4, R11, UR37, 0x4 ;  /* 0x000000250b047c11 */ /* 0x002fe2000f8e20ff */
[----:B------:R-:W-:Y:S01]  /*2b90*/  VIADD R0, R0, 0x90 ;  /* 0x0000009000007836 */ /* 0x000fe20000000000 */
[----:B------:R-:W-:Y:S01]  /*2ba0*/  SEL R3, R3, RZ, P0 ;  /* 0x000000ff03037207 */ /* 0x000fe20000000000 */
[----:B------:R-:W-:-:S03]  /*2bb0*/  VIADD R11, R11, 0x1 ;  /* 0x000000010b0b7836 */ /* 0x000fc60000000000 */
[----:B------:R-:W1:Y:S01]  /*2bc0*/  LDS.128 R4, [R4+0x110] ;  /* 0x0001100004047984 */ /* 0x000e620000000c00 */
[----:B------:R-:W-:Y:S02]  /*2bd0*/  PRMT R0, RZ, 0x654, R0 ;  /* 0x00000654ff007816 */ /* 0x000fe40000000000 */
[C---:B------:R-:W-:Y:S01]  /*2be0*/  ISETP.NE.AND P1, PT, R11.reuse, 0x2, PT ;  /* 0x000000020b00780c */ /* 0x040fe20003f25270 */
[----:B------:R-:W-:Y:S01]  /*2bf0*/  @!PT LDS RZ, [RZ] ;  /* 0x00000000fffff984 */ /* 0x000fe20000000800 */
[----:B------:R-:W-:Y:S01]  /*2c00*/  @!PT LDS RZ, [RZ] ;  /* 0x00000000fffff984 */ /* 0x000fe20000000800 */
[----:B------:R-:W-:Y:S01]  /*2c10*/  @!PT LDS RZ, [RZ] ;  /* 0x00000000fffff984 */ /* 0x000fe20000000800 */
[----:B------:R-:W-:Y:S01]  /*2c20*/  @!PT LDS RZ, [RZ] ;  /* 0x00000000fffff984 */ /* 0x000fe20000000800 */
[----:B------:R2:W-:Y:S06]  /*2c30*/  MEMBAR.ALL.CTA ;  /* 0x0000000000007992 */ /* 0x0005ec0000008000 */
[----:B--2---:R-:W2:Y:S01]  /*2c40*/  FENCE.VIEW.ASYNC.S ;  /* 0x00000000000073c6 */ /* 0x004ea20000000000 */
[----:B------:R-:W-:Y:S01]  /*2c50*/  SEL R11, R11, RZ, P1 ;  /* 0x000000ff0b0b7207 */ /* 0x000fe20000800000 */
[----:B--2---:R2:W-:Y:S01]  /*2c60*/  SYNCS.ARRIVE.TRANS64.RED.A1T0 RZ, [R0+URZ], RZ ;  /* 0x000000ff00ff79a7 */ /* 0x0045e200081004ff */
[----:B-1----:R-:W-:-:S02]  /*2c70*/  LOP3.LUT P3, RZ, R6, 0x1, RZ, 0xc0, !PT ;  /* 0x0000000106ff7812 */ /* 0x002fc4000786c0ff */
[----:B------:R-:W-:-:S04]  /*2c80*/  SEL R4, RZ, 0x1, P1 ;  /* 0x00000001ff047807 */ /* 0x000fc80000800000 */
[----:B------:R-:W-:Y:S02]  /*2c90*/  LOP3.LUT R10, R10, R4, RZ, 0x3c, !PT ;  /* 0x000000040a0a7212 */ /* 0x000fe400078e3cff */
[----:B--2---:R-:W-:-:S04]  /*2ca0*/  SEL R0, RZ, 0x1, P0 ;  /* 0x00000001ff007807 */ /* 0x004fc80000000000 */
[----:B------:R-:W-:Y:S01]  /*2cb0*/  LOP3.LUT R8, R8, R0, RZ, 0x3c, !PT ;  /* 0x0000000008087212 */ /* 0x000fe200078e3cff */
[----:B------:R-:W-:Y:S06]  /*2cc0*/  @P3 BRA `(.L_x_50) ;  /* 0xfffffffc002c3947 */ /* 0x000fec000383ffff */
[----:B------:R-:W-:Y:S01]  /*2cd0*/  ULEA UR5, UR6, UR37, 0x3 ;  /* 0x0000002506057291 */ /* 0x000fe2000f8e18ff */
[----:B------:R-:W-:-:S08]  /*2ce0*/  SHF.L.U32 R2, R12, 0x1f, RZ ;  /* 0x0000001f0c027819 */ /* 0x000fd000000006ff */
[----:B------:R-:W1:Y:S02]  /*2cf0*/  SYNCS.PHASECHK.TRANS64 P0, [UR5+0x90], R2 ;  /* 0x00009002ff0075a7 */ /* 0x000e640008001005 */
[----:B-1----:R-:W-:Y:S05]  /*2d00*/  @P0 BRA `(.L_x_51) ;  /* 0x0000000000080947 */ /* 0x002fea0003800000 */
[----:B------:R-:W1:Y:S02]  /*2d10*/  SYNCS.PHASECHK.TRANS64.TRYWAIT P0, [UR5+0x90], R2 ;  /* 0x00009002ff0075a7 */ /* 0x000e640008001105 */
[----:B-1----:R-:W-:Y:S05]  /*2d20*/  @!P0 BRA `(.L_x_52) ;  /* 0x0000006400908947 */ /* 0x002fea0003800000 */
.L_x_51:
[----:B------:R-:W-:-:S04]  /*2d30*/  UIADD3 UR4, UPT, UPT, UR6, 0x1, URZ ;  /* 0x0000000106047890 */ /* 0x000fc8000fffe0ff */
[----:B------:R-:W-:-:S04]  /*2d40*/  UISETP.NE.AND UP0, UPT, UR4, 0x2, UPT ;  /* 0x000000020400788c */ /* 0x000fc8000bf05270 */
[----:B------:R-:W-:Y:S02]  /*2d50*/  USEL UR7, URZ, 0x1, UP0 ;  /* 0x00000001ff077887 */ /* 0x000fe40008000000 */
[----:B------:R-:W-:-:S04]  /*2d60*/  USEL UR4, UR4, URZ, UP0 ;  /* 0x000000ff04047287 */ /* 0x000fc80008000000 */
[----:B------:R-:W-:Y:S01]  /*2d70*/  ULEA UR4, UR4, UR37, 0x3 ;  /* 0x0000002504047291 */ /* 0x000fe2000f8e18ff */
[----:B-1----:R-:W-:-:S04]  /*2d80*/  LOP3.LUT R2, R12, UR7, RZ, 0x3c, !PT ;  /* 0x000000070c027c12 */ /* 0x002fc8000f8e3cff */
[----:B------:R-:W-:-:S04]  /*2d90*/  SHF.L.U32 R0, R2, 0x1f, RZ ;  /* 0x0000001f02007819 */ /* 0x000fc800000006ff */
[----:B------:R-:W1:Y:S02]  /*2da0*/  SYNCS.PHASECHK.TRANS64 P0, [UR4+0x90], R0 ;  /* 0x00009000ff0075a7 */ /* 0x000e640008001004 */
[----:B-1----:R-:W-:Y:S05]  /*2db0*/  @P0 EXIT ;  /* 0x000000000000094d */ /* 0x002fea0003800000 */
[----:B------:R-:W-:Y:S02]  /*2dc0*/  SHF.L.U32 R2, R2, 0x1f, RZ ;  /* 0x0000001f02027819 */ /* 0x000fe400000006ff */
[----:B------:R-:W-:-:S07]  /*2dd0*/  MOV R0, UR4 ;  /* 0x0000000400007c02 */ /* 0x000fce0008000f00 */
.L_x_53:
[----:B-1----:R1:W2:Y:S02]  /*2de0*/  SYNCS.PHASECHK.TRANS64.TRYWAIT P0, [R0+URZ+0x90], R2 ;  /* 0x00009002000075a7 */ /* 0x0022a400080011ff */
[----:B--2---:R-:W-:Y:S05]  /*2df0*/  @!P0 NANOSLEEP.SYNCS 0x989680 ;  /* 0x009896800000895d */ /* 0x004fea0003900000 */
[----:B------:R-:W2:Y:S02]  /*2e00*/  @!P0 SYNCS.PHASECHK.TRANS64 P0, [R0+URZ+0x90], R2 ;  /* 0x00009002000085a7 */ /* 0x000ea400080010ff */
[----:B--2---:R-:W-:Y:S05]  /*2e10*/  @P0 EXIT ;  /* 0x000000000000094d */ /* 0x004fea0003800000 */
[----:B------:R-:W-:Y:S05]  /*2e20*/  BRA `(.L_x_53) ;  /* 0xfffffffc00ec7947 */ /* 0x000fea000383ffff */
.L_x_46:
[----:B------:R-:W-:Y:S05]  /*2e30*/  BRA.U UP3, `(.L_x_54) ;  /* 0x0000000d03bc7547 */ /* 0x000fea000b800000 */
[----:B------:R-:W-:Y:S01]  /*2e40*/  UMOV UR4, 0x40 ;  /* 0x0000004000047882 */ /* 0x000fe20000000000 */
[----:B------:R-:W-:Y:S01]  /*2e50*/  NOP ;  /* 0x0000000000007918 */ /* 0x000fe20000000000 */
[----:B------:R-:W-:Y:S01]  /*2e60*/  ULEA UR4, UR37, UR4, 0x18 ;  /* 0x0000000425047291 */ /* 0x000fe2000f8ec0ff */
[----:B------:R-:W-:Y:S02]  /*2e70*/  UMOV UR5, 0x400 ;  /* 0x0000040000057882 */ /* 0x000fe40000000000 */
[----:B------:R-:W-:-:S06]  /*2e80*/  ULEA UR37, UR37, UR5, 0x18 ;  /* 0x0000000525257291 */ /* 0x000fcc000f8ec0ff */
[----:B------:R-:W1:Y:S02]  /*2e90*/  LDS.U8 R2, [UR4+0x1c] ;  /* 0x00001c04ff027984 */ /* 0x000e640008000000 */
[----:B-1----:R-:W-:-:S13]  /*2ea0*/  ISETP.NE.AND P0, PT, R2, RZ, PT ;  /* 0x000000ff0200720c */ /* 0x002fda0003f05270 */
[----:B------:R-:W-:Y:S05]  /*2eb0*/  @P0 BRA `(.L_x_55) ;  /* 0x0000000000580947 */ /* 0x000fea0003800000 */
[----:B------:R-:W-:-:S13]  /*2ec0*/  ELECT P0, URZ, PT ;  /* 0x0000000000ff782f */ /* 0x000fda0003800000 */
[----:B------:R-:W-:Y:S05]  /*2ed0*/  @!P0 BRA `(.L_x_56) ;  /* 0x0000000000608947 */ /* 0x000fea0003800000 */
[----:B------:R-:W-:Y:S01]  /*2ee0*/  UMOV UR5, 0x10 ;  /* 0x0000001000057882 */ /* 0x000fe20000000000 */
[----:B------:R-:W-:Y:S01]  /*2ef0*/  HFMA2 R2, -RZ, RZ, 0, 5.9604644775390625e-08 ;  /* 0x00000001ff027431 */ /* 0x000fe200000001ff */
[----:B------:R-:W-:-:S03]  /*2f00*/  MOV R3, 0xffff ;  /* 0x0000ffff00037802 */ /* 0x000fc60000000f00 */
[----:B------:R-:W-:Y:S04]  /*2f10*/  DEPBAR.LE SB1, 0x36 ;  /* 0x00009d800000791a */ /* 0x000fe80000000000 */
[----:B------:R-:W1:Y:S02]  /*2f20*/  UTCATOMSWS.FIND_AND_SET.ALIGN UP0, UR5, UR5 ;  /* 0x00000005000575e3 */ /* 0x000e640008000800 */
[----:B-1----:R-:W-:Y:S01]  /*2f30*/  MOV R4, UR5 ;  /* 0x0000000500047c02 */ /* 0x002fe20008000f00 */
[----:B------:R-:W-:Y:S06]  /*2f40*/  BRA.U UP0, `(.L_x_57) ;  /* 0x0000000100187547 */ /* 0x000fec000b800000 */
.L_x_58:
[----:B------:R-:W-:Y:S05]  /*2f50*/  NANOSLEEP 0x64 ;  /* 0x000000640000795d */ /* 0x000fea0003800000 */
[----:B------:R-:W-:-:S05]  /*2f60*/  UMOV UR5, 0x10 ;  /* 0x0000001000057882 */ /* 0x000fca0000000000 */
[----:B------:R-:W-:Y:S04]  /*2f70*/  DEPBAR.LE SB1, 0x36 ;  /* 0x00009d800000791a */ /* 0x000fe80000000000 */
[----:B------:R-:W1:Y:S02]  /*2f80*/  UTCATOMSWS.FIND_AND_SET.ALIGN UP0, UR5, UR5 ;  /* 0x00000005000575e3 */ /* 0x000e640008000800 */
[----:B-1----:R-:W-:Y:S01]  /*2f90*/  MOV R4, UR5 ;  /* 0x0000000500047c02 */ /* 0x002fe20008000f00 */
[----:B------:R-:W-:Y:S05]  /*2fa0*/  BRA.U !UP0, `(.L_x_58) ;  /* 0xfffffffd08e87547 */ /* 0x000fea000b83ffff */
.L_x_57:
[-C--:B------:R-:W-:Y:S02]  /*2fb0*/  SHF.L.U32 R3, R3, R4.reuse, RZ ;  /* 0x0000000403037219 */ /* 0x080fe400000006ff */
[----:B------:R-:W-:Y:S01]  /*2fc0*/  SHF.L.U32 R2, R2, R4, RZ ;  /* 0x0000000402027219 */ /* 0x000fe200000006ff */
[----:B------:R-:W-:Y:S02]  /*2fd0*/  IMAD.SHL.U32 R4, R4, 0x20, RZ ;  /* 0x0000002004047824 */ /* 0x000fe400078e00ff */
[----:B------:R1:W-:Y:S04]  /*2fe0*/  ATOMS.OR RZ, [UR4+0x14], R3 ;  /* 0x00001403ffff798c */ /* 0x0003e8000b000004 */
[----:B------:R1:W-:Y:S04]  /*2ff0*/  ATOMS.OR RZ, [UR4+0x18], R2 ;  /* 0x00001802ffff798c */ /* 0x0003e8000b000004 */
[----:B------:R1:W-:Y:S01]  /*3000*/  STS [UR37+0x130], R4 ;  /* 0x00013004ff007988 */ /* 0x0003e20008000825 */
[----:B------:R-:W-:Y:S05]  /*3010*/  BRA `(.L_x_56) ;  /* 0x0000000000107947 */ /* 0x000fea0003800000 */
.L_x_55:
[----:B------:R-:W-:-:S05]  /*3020*/  MOV R2, 0xffffffff ;  /* 0xffffffff00027802 */ /* 0x000fca0000000f00 */
[----:B------:R1:W-:Y:S02]  /*3030*/  STS [UR37+0x130], R2 ;  /* 0x00013002ff007988 */ /* 0x0003e40008000825 */
[----:B-1----:R-:W-:Y:S02]  /*3040*/  MOV R2, 0x3060 ;  /* 0x0000306000027802 */ /* 0x002fe40000000f00 */
[----:B-----5:R-:W-:Y:S05]  /*3050*/  CALL.REL.NOINC `($__internal_1_$__cuda_sm10x_tcgen05_guardrail_trap_phase_invalid_during_alloc) ;  /* 0x0000006800dc7944 */ /* 0x020fea0003c00000 */
.L_x_56:
[----:B------:R-:W-:Y:S05]  /*3060*/  WARPSYNC.ALL ;  /* 0x0000000000007948 */ /* 0x000fea0003800000 */
[----:B------:R-:W2:Y:S01]  /*3070*/  S2UR UR5, SR_CgaCtaId ;  /* 0x00000000000579c3 */ /* 0x000ea20000008800 */
[----:B------:R-:W-:Y:S01]  /*3080*/  UMOV UR4, 0x400 ;  /* 0x0000040000047882 */ /* 0x000fe20000000000 */
[----:B------:R-:W-:-:S06]  /*3090*/  NOP ;  /* 0x0000000000007918 */ /* 0x000fcc0000000000 */
[----:B------:R-:W-:Y:S06]  /*30a0*/  BAR.ARV 0x6, 0xa0 ;  /* 0x0182800000007b1d */ /* 0x000fec0000002000 */
[----:B------:R-:W3:Y:S01]  /*30b0*/  LDCU UR7, c[0x0][0x38c] ;  /* 0x00007180ff0777ac */ /* 0x000ee20008000800 */
[----:B------:R-:W-:Y:S01]  /*30c0*/  LOP3.LUT R0, R0, 0xffff, RZ, 0xc0, !PT ;  /* 0x0000ffff00007812 */ /* 0x000fe200078ec0ff */
[----:B------:R-:W-:Y:S01]  /*30d0*/  IMAD.MOV.U32 R11, RZ, RZ, 0x1 ;  /* 0x00000001ff0b7424 */ /* 0x000fe200078e00ff */
[----:B------:R-:W-:Y:S01]  /*30e0*/  CS2R R8, SRZ ;  /* 0x0000000000087805 */ /* 0x000fe2000001ff00 */
[----:B------:R-:W4:Y:S01]  /*30f0*/  LDCU UR6, c[0x0][0x38c] ;  /* 0x00007180ff0677ac */ /* 0x000f220008000800 */
[----:B------:R-:W-:Y:S01]  /*3100*/  R2UR UR9, R0 ;  /* 0x00000000000972ca */ /* 0x000fe200000e0000 */
[----:B------:R-:W-:Y:S01]  /*3110*/  IMAD.MOV.U32 R10, RZ, RZ, RZ ;  /* 0x000000ffff0a7224 */ /* 0x000fe200078e00ff */
[----:B------:R-:W-:Y:S01]  /*3120*/  UMOV UR16, URZ ;  /* 0x000000ff00107c82 */ /* 0x000fe20008000000 */
[----:B------:R-:W-:Y:S01]  /*3130*/  UMOV UR15, URZ ;  /* 0x000000ff000f7c82 */ /* 0x000fe20008000000 */
[----:B--2---:R-:W-:Y:S01]  /*3140*/  ULEA UR5, UR5, UR4, 0x18 ;  /* 0x0000000405057291 */ /* 0x004fe2000f8ec0ff */
[----:B------:R-:W-:Y:S01]  /*3150*/  UMOV UR24, 0x0 ;  /* 0x0000000000187882 */ /* 0x000fe20000000000 */
[----:B------:R-:W-:-:S02]  /*3160*/  UMOV UR25, 0x8218010 ;  /* 0x0821801000197882 */ /* 0x000fc40000000000 */
[----:B------:R-:W-:Y:S02]  /*3170*/  UIADD3 UR11, UPT, UPT, UR5, 0x8400, URZ ;  /* 0x00008400050b7890 */ /* 0x000fe4000fffe0ff */
[----:B------:R-:W-:Y:S02]  /*3180*/  UIADD3 UR12, UPT, UPT, UR5, 0x14400, URZ ;  /* 0x00014400050c7890 */ /* 0x000fe4000fffe0ff */
[----:B---3--:R-:W-:Y:S01]  /*3190*/  UIADD3 UR7, UPT, UPT, UR7, 0x3f, URZ ;  /* 0x0000003f07077890 */ /* 0x008fe2000fffe0ff */
[----:B-1----:R-:W1:Y:S01]  /*31a0*/  LDS R2, [UR5+0x130] ;  /* 0x00013005ff027984 */ /* 0x002e620008000800 */
[----:B------:R-:W-:Y:S02]  /*31b0*/  USHF.R.U32.HI UR11, URZ, 0x4, UR11 ;  /* 0x00000004ff0b7899 */ /* 0x000fe4000801160b */
[----:B------:R-:W-:Y:S02]  /*31c0*/  USHF.R.S32.HI UR4, URZ, 0x1f, UR7 ;  /* 0x0000001fff047899 */ /* 0x000fe40008011407 */
[----:B------:R-:W-:-:S02]  /*31d0*/  USHF.R.U32.HI UR12, URZ, 0x4, UR12 ;  /* 0x00000004ff0c7899 */ /* 0x000fc4000801160c */
[----:B------:R-:W-:Y:S02]  /*31e0*/  ULEA.HI UR4, UR4, UR7, URZ, 0x6 ;  /* 0x0000000704047291 */ /* 0x000fe4000f8f30ff */
[----:B------:R-:W-:Y:S02]  /*31f0*/  ULOP3.LUT UR11, UR11, 0x3fff, URZ, 0xc0, !UPT ;  /* 0x00003fff0b0b7892 */ /* 0x000fe4000f8ec0ff */
[----:B------:R-:W-:Y:S02]  /*3200*/  USHF.R.S32.HI UR4, URZ, 0x6, UR4 ;  /* 0x00000006ff047899 */ /* 0x000fe40008011404 */
[----:B------:R-:W-:Y:S02]  /*3210*/  ULOP3.LUT UR12, UR12, 0x3fff, URZ, 0xc0, !UPT ;  /* 0x00003fff0c0c7892 */ /* 0x000fe4000f8ec0ff */
[----:B------:R-:W-:Y:S01]  /*3220*/  UISETP.LT.AND UP0, UPT, UR4, 0x1, UPT ;  /* 0x000000010400788c */ /* 0x000fe2000bf01270 */
[----:B------:R-:W-:Y:S01]  /*3230*/  UMOV UR22, 0x0 ;  /* 0x0000000000167882 */ /* 0x000fe20000000000 */
[----:B------:R-:W-:-:S02]  /*3240*/  UMOV UR23, 0x8218010 ;  /* 0x0821801000177882 */ /* 0x000fc40000000000 */
[----:B------:R-:W-:Y:S02]  /*3250*/  USEL UR10, UR4, 0x1, !UP0 ;  /* 0x00000001040a7887 */ /* 0x000fe4000c000000 */
[----:B------:R-:W-:Y:S02]  /*3260*/  ULOP3.LUT UR11, UR11, 0x2000000, URZ, 0xfc, !UPT ;  /* 0x020000000b0b7892 */ /* 0x000fe4000f8efcff */
[----:B------:R-:W-:Y:S02]  /*3270*/  ULOP3.LUT UR12, UR12, 0x2000000, URZ, 0xfc, !UPT ;  /* 0x020000000c0c7892 */ /* 0x000fe4000f8efcff */
[----:B------:R-:W-:Y:S02]  /*3280*/  UIADD3 UR10, UPT, UPT, -UR10, URZ, URZ ;  /* 0x000000ff0a0a7290 */ /* 0x000fe4000fffe1ff */
[----:B----4-:R-:W-:Y:S01]  /*3290*/  UISETP.GE.AND UP3, UPT, UR6, 0x1, UPT ;  /* 0x000000010600788c */ /* 0x010fe2000bf66270 */
[----:B------:R-:W-:Y:S01]  /*32a0*/  UMOV UR20, 0x0 ;  /* 0x0000000000147882 */ /* 0x000fe20000000000 */
[----:B------:R-:W-:Y:S01]  /*32b0*/  UMOV UR21, 0x8218010 ;  /* 0x0821801000157882 */ /* 0x000fe20000000000 */
[----:B------:R-:W-:Y:S01]  /*32c0*/  UMOV UR18, 0x0 ;  /* 0x0000000000127882 */ /* 0x000fe20000000000 */
[----:B------:R-:W-:Y:S01]  /*32d0*/  UMOV UR19, 0x8218010 ;  /* 0x0821801000137882 */ /* 0x000fe20000000000 */
[----:B-1----:R-:W-:-:S15]  /*32e0*/  R2UR UR17, R2 ;  /* 0x00000000021172ca */ /* 0x002fde00000e0000 */
.L_x_65:
[----:B------:R-:W-:Y:S02]  /*32f0*/  LEA R0, R10, UR5, 0x3 ;  /* 0x000000050a007c11 */ /* 0x000fe4000f8e18ff */
[----:B------:R-:W-:Y:S02]  /*3300*/  SHF.L.U32 R2, R9, 0x1f, RZ ;  /* 0x0000001f09027819 */ /* 0x000fe400000006ff */
[----:B------:R-:W-:Y:S01]  /*3310*/  PLOP3.LUT P0, PT, PT, PT, UP3, 0x80, 0x8 ;  /* 0x000000000008781c */ /* 0x000fe20003f0f038 */
[----:B------:R-:W-:Y:S01]  /*3320*/  VIADD R3, R0, 0x90 ;  /* 0x0000009000037836 */ /* 0x000fe20000000000 */
[----:B-1----:R-:W1:Y:S02]  /*3330*/  SYNCS.PHASECHK.TRANS64.TRYWAIT P1, [R0+URZ+0x80], R2 ;  /* 0x00008002000075a7 */ /* 0x002e6400080211ff */
[----:B-1-3--:R-:W-:Y:S09]  /*3340*/  @!P1 BRA `(.L_x_59) ;  /* 0x0000006000209947 */ /* 0x00aff20003800000 */
.L_x_150:
[----:B------:R-:W-:Y:S01]  /*3350*/  LEA R4, R10, UR5, 0x4 ;  /* 0x000000050a047c11 */ /* 0x000fe2000f8e20ff */
[----:B------:R-:W-:Y:S01]  /*3360*/  @UP3 ULEA UR6, UR15, UR5, 0x3 ;  /* 0x000000050f063291 */ /* 0x000fe2000f8e18ff */
[----:B------:R-:W-:Y:S01]  /*3370*/  PLOP3.LUT P2, PT, PT, PT, PT, 0x80, 0x8 ;  /* 0x000000000008781c */ /* 0x000fe20003f4f070 */
[----:B------:R-:W-:Y:S01]  /*3380*/  ULEA UR7, UR16, UR5, 0x3 ;  /* 0x0000000510077291 */ /* 0x000fe2000f8e18ff */
[----:B------:R-:W-:Y:S01]  /*3390*/  PRMT R3, RZ, 0x654, R3 ;  /* 0x00000654ff037816 */ /* 0x000fe20000000003 */
[----:B------:R-:W-:Y:S01]  /*33a0*/  ULEA UR8, UR16, UR17, 0x7 ;  /* 0x0000001110087291 */ /* 0x000fe2000f8e38ff */
[----:B------:R-:W2:Y:S01]  /*33b0*/  LDS.128 R4, [R4+0x110] ;  /* 0x0001100004047984 */ /* 0x000ea20000000c00 */
[----:B-1----:R-:W-:Y:S02]  /*33c0*/  @P0 SHF.L.U32 R2, R8, 0x1f, RZ ;  /* 0x0000001f08020819 */ /* 0x002fe400000006ff */
[----:B------:R-:W-:Y:S01]  /*33d0*/  SHF.L.U32 R0, R11, 0x1f, RZ ;  /* 0x0000001f0b007819 */ /* 0x000fe200000006ff */
[----:B------:R-:W-:Y:S01]  /*33e0*/  @!PT LDS RZ, [RZ] ;  /* 0x00000000fffff984 */ /* 0x000fe20000000800 */
[----:B------:R-:W-:Y:S01]  /*33f0*/  @!PT LDS RZ, [RZ] ;  /* 0x00000000fffff984 */ /* 0x000fe20000000800 */
[----:B------:R-:W-:Y:S01]  /*3400*/  @!PT LDS RZ, [RZ] ;  /* 0x00000000fffff984 */ /* 0x000fe20000000800 */
[----:B------:R-:W-:Y:S01]  /*3410*/  @!PT LDS RZ, [RZ] ;  /* 0x00000000fffff984 */ /* 0x000fe20000000800 */
[----:B------:R1:W-:Y:S06]  /*3420*/  MEMBAR.ALL.CTA ;  /* 0x0000000000007992 */ /* 0x0003ec0000008000 */
[----:B-1----:R-:W1:Y:S02]  /*3430*/  FENCE.VIEW.ASYNC.S ;  /* 0x00000000000073c6 */ /* 0x002e640000000000 */
[----:B-1----:R1:W-:Y:S01]  /*3440*/  SYNCS.ARRIVE.TRANS64.RED.A1T0 RZ, [R3+URZ], RZ ;  /* 0x000000ff03ff79a7 */ /* 0x0023e200081004ff */
[----:B------:R1:W3:Y:S01]  /*3450*/  @P0 SYNCS.PHASECHK.TRANS64.TRYWAIT P2, [UR6], R2 ;  /* 0x00000002ff0005a7 */ /* 0x0002e20008041106 */
[----:B--2---:R-:W-:Y:S01]  /*3460*/  LOP3.LUT P1, RZ, R6, 0x1, RZ, 0xc0, !PT ;  /* 0x0000000106ff7812 */ /* 0x004fe2000782c0ff */
[----:B------:R-:W2:Y:S02]  /*3470*/  SYNCS.PHASECHK.TRANS64.TRYWAIT P0, [UR7+0xc0], R0 ;  /* 0x0000c000ff0075a7 */ /* 0x000ea40008001107 */
[----:B-123--:R-:W-:Y:S10]  /*3480*/  @!P0 BRA `(.L_x_60) ;  /* 0x0000005c00e48947 */ /* 0x00eff40003800000 */
.L_x_152:
[----:B------:R-:W-:Y:S01]  /*3490*/  IADD3 R10, PT, PT, R10, 0x1, RZ ;  /* 0x000000010a0a7810 */ /* 0x000fe20007ffe0ff */
[----:B------:R-:W-:Y:S06]  /*34a0*/  BRA.U !UP3, `(.L_x_61) ;  /* 0x000000010bc07547 */ /* 0x000fec000b800000 */
[----:B------:R-:W-:Y:S01]  /*34b0*/  UPLOP3.LUT UP4, UPT, UPT, UPT, UPT, 0x40, 0x4 ;  /* 0x000000000004789c */ /* 0x000fe20003f8e870 */
[----:B------:R-:W-:Y:S01]  /*34c0*/  UMOV UR14, UR10 ;  /* 0x0000000a000e7c82 */ /* 0x000fe20008000000 */
[----:B------:R-:W-:Y:S01]  /*34d0*/  UMOV UR13, UR4 ;  /* 0x00000004000d7c82 */ /* 0x000fe20008000000 */
[----:B------:R-:W-:-:S08]  /*34e0*/  UMOV UR42, UR15 ;  /* 0x0000000f002a7c82 */ /* 0x000fd00008000000 */
.L_x_64:
[----:B------:R-:W-:Y:S02]  /*34f0*/  UIADD3 UR14, UPT, UPT, UR14, 0x1, URZ ;  /* 0x000000010e0e7890 */ /* 0x000fe4000fffe0ff */
[----:B--2---:R-:W-:Y:S02]  /*3500*/  ULEA UR6, UR42, UR5, 0x3 ;  /* 0x000000052a067291 */ /* 0x004fe4000f8e18ff */
[----:B------:R-:W-:Y:S01]  /*3510*/  UISETP.NE.AND UP0, UPT, UR14, URZ, UPT ;  /* 0x000000ff0e00728c */ /* 0x000fe2000bf05270 */
[----:B---3--:R-:W-:Y:S10]  /*3520*/  @P2 BRA `(.L_x_62) ;  /* 0x00000000000c2947 */ /* 0x008ff40003800000 */
[----:B-1----:R-:W-:Y:S04]  /*3530*/  SHF.L.U32 R2, R8, 0x1f, RZ ;  /* 0x0000001f08027819 */ /* 0x002fe800000006ff */
[----:B------:R-:W1:Y:S02]  /*3540*/  SYNCS.PHASECHK.TRANS64.TRYWAIT P0, [UR6], R2 ;  /* 0x00000002ff0075a7 */ /* 0x000e640008001106 */
[----:B-1----:R-:W-:Y:S05]  /*3550*/  @!P0 BRA `(.L_x_63) ;  /* 0x0000005c00c88947 */ /* 0x002fea0003800000 */
.L_x_62:
[----:B------:R-:W-:Y:S01]  /*3560*/  UISETP.NE.AND UP1, UPT, UR13, 0x1, UPT ;  /* 0x000000010d00788c */ /* 0x000fe2000bf25270 */
[----:B------:R-:W-:Y:S01]  /*3570*/  PLOP3.LUT P2, PT, PT, PT, PT, 0x80, 0x8 ;  /* 0x000000000008781c */ /* 0x000fe20003f4f070 */
[----:B------:R-:W-:Y:S02]  /*3580*/  UIADD3 UR15, UPT, UPT, UR42, 0x1, URZ ;  /* 0x000000012a0f7890 */ /* 0x000fe4000fffe0ff */
[----:B------:R-:W-:Y:S02]  /*3590*/  ULEA UR28, UR42, UR12, 0xa ;  /* 0x0000000c2a1c7291 */ /* 0x000fe4000f8e50ff */
[----:B------:R-:W-:Y:S01]  /*35a0*/  UISETP.NE.AND UP2, UPT, UR15, 0x3, UPT ;  /* 0x000000030f00788c */ /* 0x000fe2000bf45270 */
[----:B------:R-:W-:Y:S01]  /*35b0*/  PLOP3.LUT P0, PT, PT, PT, UP1, 0x80, 0x8 ;  /* 0x000000000008781c */ /* 0x000fe20003f0f018 */
[----:B------:R-:W-:Y:S02]  /*35c0*/  UIADD3 UR40, UPT, UPT, UR28, 0x80, URZ ;  /* 0x000000801c287890 */ /* 0x000fe4000fffe0ff */
[----:B------:R-:W-:Y:S02]  /*35d0*/  USEL UR27, URZ, 0x1, UP2 ;  /* 0x00000001ff1b7887 */ /* 0x000fe40009000000 */
[----:B------:R-:W-:Y:S02]  /*35e0*/  USEL UR15, UR15, URZ, UP2 ;  /* 0x000000ff0f0f7287 */ /* 0x000fe40009000000 */
[----:B------:R-:W-:Y:S02]  /*35f0*/  UIADD3 UR36, UPT, UPT, UR28, 0x100, URZ ;  /* 0x000001001c247890 */ /* 0x000fe4000fffe0ff */
[----:B------:R-:W-:Y:S01]  /*3600*/  @UP1 ULEA UR26, UR15, UR5, 0x3 ;  /* 0x000000050f1a1291 */ /* 0x000fe2000f8e18ff */
[----:B------:R-:W-:Y:S01]  /*3610*/  LOP3.LUT R8, R8, UR27, RZ, 0x3c, !PT ;  /* 0x0000001b08087c12 */ /* 0x000fe2000f8e3cff */
[----:B------:R-:W-:Y:S02]  /*3620*/  UIADD3 UR32, UPT, UPT, UR28, 0x180, URZ ;  /* 0x000001801c207890 */ /* 0x000fe4000fffe0ff */
[----:B------:R-:W-:Y:S01]  /*3630*/  UIADD3 UR6, UPT, UPT, UR6, 0x18, URZ ;  /* 0x0000001806067890 */ /* 0x000fe2000fffe0ff */
[----:B-1----:R-:W-:Y:S01]  /*3640*/  @P0 SHF.L.U32 R0, R8, 0x1f, RZ ;  /* 0x0000001f08000819 */ /* 0x002fe200000006ff */
[----:B------:R-:W-:Y:S01]  /*3650*/  UIADD3 UR13, UPT, UPT, UR13, -0x1, URZ ;  /* 0xffffffff0d0d7890 */ /* 0x000fe2000fffe0ff */
[----:B------:R-:W-:Y:S02]  /*3660*/  UMOV UR29, 0x40004040 ;  /* 0x40004040001d7882 */ /* 0x000fe40000000000 */
[----:B------:R2:W3:Y:S01]  /*3670*/  @P0 SYNCS.PHASECHK.TRANS64.TRYWAIT P2, [UR26], R0 ;  /* 0x00000000ff0005a7 */ /* 0x0004e2000804111a */
[----:B------:R-:W-:Y:S01]  /*3680*/  ULEA UR26, UR42, UR11, 0xa ;  /* 0x0000000b2a1a7291 */ /* 0x000fe2000f8e50ff */
[----:B------:R-:W-:Y:S01]  /*3690*/  UMOV UR27, 0x40004040 ;  /* 0x40004040001b7882 */ /* 0x000fe20000000000 */
[----:B------:R-:W-:Y:S02]  /*36a0*/  UMOV UR41, 0x40004040 ;  /* 0x4000404000297882 */ /* 0x000fe40000000000 */
[----:B------:R-:W-:Y:S02]  /*36b0*/  UIADD3 UR38, UPT, UPT, UR26, 0x80, URZ ;  /* 0x000000801a267890 */ /* 0x000fe4000fffe0ff */
[----:B------:R-:W-:Y:S02]  /*36c0*/  UIADD3 UR34, UPT, UPT, UR26, 0x100, URZ ;  /* 0x000001001a227890 */ /* 0x000fe4000fffe0ff */
[----:B------:R-:W-:Y:S01]  /*36d0*/  UIADD3 UR30, UPT, UPT, UR26, 0x180, URZ ;  /* 0x000001801a1e7890 */ /* 0x000fe2000fffe0ff */
[----:B------:R2:W-:Y:S01]  /*36e0*/  UTCHMMA gdesc[UR26], gdesc[UR28], tmem[UR8], tmem[UR24], idesc[UR25], UP4 ;  /* 0x00ff181c1a0075ea */ /* 0x0005e2000a000008 */
[----:B------:R-:W-:Y:S01]  /*36f0*/  UPLOP3.LUT UP4, UPT, UPT, UPT, UPT, 0x80, 0x8 ;  /* 0x000000000008789c */ /* 0x000fe20003f8f070 */
[----:B------:R-:W-:Y:S01]  /*3700*/  UMOV UR39, 0x40004040 ;  /* 0x4000404000277882 */ /* 0x000fe20000000000 */
[----:B------:R-:W-:Y:S01]  /*3710*/  UMOV UR37, 0x40004040 ;  /* 0x4000404000257882 */ /* 0x000fe20000000000 */
[----:B------:R2:W-:Y:S01]  /*3720*/  UTCHMMA gdesc[UR38], gdesc[UR40], tmem[UR8], tmem[UR22], idesc[UR23], UPT ;  /* 0x00ff1628260075ea */ /* 0x0005e2000b800008 */
[----:B------:R-:W-:Y:S01]  /*3730*/  UMOV UR35, 0x40004040 ;  /* 0x4000404000237882 */ /* 0x000fe20000000000 */
[----:B------:R-:W-:Y:S01]  /*3740*/  UMOV UR33, 0x40004040 ;  /* 0x4000404000217882 */ /* 0x000fe20000000000 */
[----:B------:R-:W-:Y:S01]  /*3750*/  UMOV UR31, 0x40004040 ;  /* 0x40004040001f7882 */ /* 0x000fe20000000000 */
[----:B------:R2:W-:Y:S01]  /*3760*/  UTCHMMA gdesc[UR34], gdesc[UR36], tmem[UR8], tmem[UR20], idesc[UR21], UPT ;  /* 0x00ff1424220075ea */ /* 0x0005e2000b800008 */
[----:B------:R2:W-:Y:S01]  /*3770*/  UTCHMMA gdesc[UR30], gdesc[UR32], tmem[UR8], tmem[UR18], idesc[UR19], UPT ;  /* 0x00ff12201e0075ea */ /* 0x0005e2000b800008 */
[----:B------:R2:W-:Y:S01]  /*3780*/  UTCBAR.MULTICAST [UR6], URZ, UR9 ;  /* 0x000000ff060073e9 */ /* 0x0005e20008000809 */
[----:B------:R-:W-:Y:S01]  /*3790*/  UMOV UR42, UR15 ;  /* 0x0000000f002a7c82 */ /* 0x000fe20008000000 */
[----:B------:R-:W-:Y:S05]  /*37a0*/  BRA.U UP0, `(.L_x_64) ;  /* 0xfffffffd00507547 */ /* 0x000fea000b83ffff */
.L_x_61:
[----:B------:R-:W-:Y:S01]  /*37b0*/  UIADD3 UR16, UPT, UPT, UR16, 0x1, URZ ;  /* 0x0000000110107890 */ /* 0x000fe2000fffe0ff */
[C---:B------:R-:W-:Y:S01]  /*37c0*/  ISETP.NE.AND P0, PT, R10.reuse, 0x2, PT ;  /* 0x000000020a00780c */ /* 0x040fe20003f05270 */
[----:B------:R-:W-:Y:S02]  /*37d0*/  UIADD3 UR7, UPT, UPT, UR7, 0xa0, URZ ;  /* 0x000000a007077890 */ /* 0x000fe4000fffe0ff */
[----:B------:R-:W-:Y:S01]  /*37e0*/  UISETP.NE.AND UP0, UPT, UR16, 0x4, UPT ;  /* 0x000000041000788c */ /* 0x000fe2000bf05270 */
[----:B-12---:R-:W-:Y:S02]  /*37f0*/  SEL R0, RZ, 0x1, P0 ;  /* 0x00000001ff007807 */ /* 0x006fe40000000000 */
[----:B------:R-:W-:Y:S01]  /*3800*/  SEL R10, R10, RZ, P0 ;  /* 0x000000ff0a0a7207 */ /* 0x000fe20000000000 */
[----:B------:R-:W-:Y:S01]  /*3810*/  USEL UR6, URZ, 0x1, UP0 ;  /* 0x00000001ff067887 */ /* 0x000fe20008000000 */
[----:B------:R-:W-:Y:S01]  /*3820*/  LOP3.LUT R9, R9, R0, RZ, 0x3c, !PT ;  /* 0x0000000009097212 */ /* 0x000fe200078e3cff */
[----:B------:R-:W-:Y:S01]  /*3830*/  USEL UR16, UR16, URZ, UP0 ;  /* 0x000000ff10107287 */ /* 0x000fe20008000000 */
[----:B------:R1:W-:Y:S03]  /*3840*/  UTCBAR [UR7], URZ ;  /* 0x000000ff070073e9 */ /* 0x0003e600080000ff */
[----:B------:R-:W-:Y:S01]  /*3850*/  LOP3.LUT R11, R11, UR6, RZ, 0x3c, !PT ;  /* 0x000000060b0b7c12 */ /* 0x000fe2000f8e3cff */
[----:B------:R-:W-:Y:S07]  /*3860*/  @P1 BRA `(.L_x_65) ;  /* 0xfffffff800a01947 */ /* 0x000fee000383ffff */
[----:B------:R-:W2:Y:S01]  /*3870*/  S2UR UR4, SR_CgaCtaId ;  /* 0x00000000000479c3 */ /* 0x000ea20000008800 */
[----:B------:R-:W-:Y:S01]  /*3880*/  ELECT P0, URZ, PT ;  /* 0x0000000000ff782f */ /* 0x000fe20003800000 */
[----:B------:R-:W-:Y:S01]  /*3890*/  IMAD.MOV.U32 R0, RZ, RZ, 0x1 ;  /* 0x00000001ff007424 */ /* 0x000fe200078e00ff */
[----:B------:R-:W-:Y:S01]  /*38a0*/  UIADD3 UR5, UPT, UPT, UR5, 0xc0, URZ ;  /* 0x000000c005057890 */ /* 0x000fe2000fffe0ff */
[----:B------:R-:W-:Y:S01]  /*38b0*/  SHF.L.U32 R2, R11, 0x1f, RZ ;  /* 0x0000001f0b027819 */ /* 0x000fe200000006ff */
[----:B------:R-:W-:-:S03]  /*38c0*/  UMOV UR6, 0x40 ;  /* 0x0000004000067882 */ /* 0x000fc60000000000 */
[----:B------:R-:W-:Y:S01]  /*38d0*/  UVIRTCOUNT.DEALLOC.SMPOOL 0x80 ;  /* 0x000000800000784c */ /* 0x000fe20000000000 */
[----:B--2---:R-:W-:Y:S02]  /*38e0*/  ULEA UR4, UR4, UR6, 0x18 ;  /* 0x0000000604047291 */ /* 0x004fe4000f8ec0ff */
[----:B------:R-:W-:-:S07]  /*38f0*/  ULEA UR6, UR16, UR5, 0x3 ;  /* 0x0000000510067291 */ /* 0x000fce000f8e18ff */
[----:B------:R2:W-:Y:S02]  /*3900*/  @P0 STS.U8 [UR4+0x1c], R0 ;  /* 0x00001c00ff000988 */ /* 0x0005e40008000004 */
[----:B------:R-:W4:Y:S02]  /*3910*/  SYNCS.PHASECHK.TRANS64.TRYWAIT P0, [UR6], R2 ;  /* 0x00000002ff0075a7 */ /* 0x000f240008001106 */
[----:B--2-4-:R-:W-:Y:S05]  /*3920*/  @!P0 BRA `(.L_x_66) ;  /* 0x0000005800ec8947 */ /* 0x014fea0003800000 */
.L_x_155:
[----:B-1----:R-:W-:-:S04]  /*3930*/  UIADD3 UR7, UPT, UPT, UR16, 0x1, URZ ;  /* 0x0000000110077890 */ /* 0x002fc8000fffe0ff */
[----:B------:R-:W-:-:S04]  /*3940*/  UISETP.NE.AND UP0, UPT, UR7, 0x4, UPT ;  /* 0x000000040700788c */ /* 0x000fc8000bf05270 */
[----:B------:R-:W-:Y:S02]  /*3950*/  USEL UR8, URZ, 0x1, UP0 ;  /* 0x00000001ff087887 */ /* 0x000fe40008000000 */
[----:B------:R-:W-:-:S04]  /*3960*/  USEL UR7, UR7, URZ, UP0 ;  /* 0x000000ff07077287 */ /* 0x000fc80008000000 */
[----:B------:R-:W-:Y:S01]  /*3970*/  ULEA UR6, UR7, UR5, 0x3 ;  /* 0x0000000507067291 */ /* 0x000fe2000f8e18ff */
[----:B--2---:R-:W-:-:S04]  /*3980*/  LOP3.LUT R2, R11, UR8, RZ, 0x3c, !PT ;  /* 0x000000080b027c12 */ /* 0x004fc8000f8e3cff */
[----:B------:R-:W-:-:S04]  /*3990*/  SHF.L.U32 R3, R2, 0x1f, RZ ;  /* 0x0000001f02037819 */ /* 0x000fc800000006ff */
[----:B------:R-:W1:Y:S02]  /*39a0*/  SYNCS.PHASECHK.TRANS64.TRYWAIT P0, [UR6], R3 ;  /* 0x00000003ff0075a7 */ /* 0x000e640008001106 */
[----:B-1----:R-:W-:Y:S05]  /*39b0*/  @!P0 BRA `(.L_x_67) ;  /* 0x0000005800e08947 */ /* 0x002fea0003800000 */
.L_x_157:
        /* <DEDUP_REMOVED lines=9> */
.L_x_159:
[----:B------:R-:W-:-:S04]  /*3a50*/  UIADD3 UR7, UPT, UPT, UR7, 0x1, URZ ;  /* 0x0000000107077890 */ /* 0x000fc8000fffe0ff */
[----:B------:R-:W-:-:S04]  /*3a60*/  UISETP.NE.AND UP0, UPT, UR7, 0x4, UPT ;  /* 0x000000040700788c */ /* 0x000fc8000bf05270 */
[----:B------:R-:W-:Y:S02]  /*3a70*/  USEL UR6, URZ, 0x1, UP0 ;  /* 0x00000001ff067887 */ /* 0x000fe40008000000 */
[----:B------:R-:W-:-:S04]  /*3a80*/  USEL UR7, UR7, URZ, UP0 ;  /* 0x000000ff07077287 */ /* 0x000fc80008000000 */
[----:B------:R-:W-:Y:S01]  /*3a90*/  ULEA UR7, UR7, UR5, 0x3 ;  /* 0x0000000507077291 */ /* 0x000fe2000f8e18ff */
[----:B------:R-:W-:-:S04]  /*3aa0*/  LOP3.LUT R2, R2, UR6, RZ, 0x3c, !PT ;  /* 0x0000000602027c12 */ /* 0x000fc8000f8e3cff */
[----:B------:R-:W-:-:S04]  /*3ab0*/  SHF.L.U32 R2, R2, 0x1f, RZ ;  /* 0x0000001f02027819 */ /* 0x000fc800000006ff */
[----:B------:R-:W2:Y:S02]  /*3ac0*/  SYNCS.PHASECHK.TRANS64.TRYWAIT P0, [UR7], R2 ;  /* 0x00000002ff0075a7 */ /* 0x000ea40008001107 */
[----:B--2---:R-:W-:Y:S05]  /*3ad0*/  @!P0 BRA `(.L_x_69) ;  /* 0x0000005800c88947 */ /* 0x004fea0003800000 */
.L_x_161:
[----:B------:R-:W-:Y:S01]  /*3ae0*/  NOP ;  /* 0x0000000000007918 */ /* 0x000fe20000000000 */
[----:B-1----:R-:W1:Y:S01]  /*3af0*/  LDS R0, [UR4+0x14] ;  /* 0x00001404ff007984 */ /* 0x002e620008000800 */
[----:B------:R-:W-:Y:S01]  /*3b00*/  ULOP3.LUT UR6, UR17, 0xffff, URZ, 0xc0, !UPT ;  /* 0x0000ffff11067892 */ /* 0x000fe2000f8ec0ff */
[----:B------:R-:W-:Y:S01]  /*3b10*/  UMOV UR8, 0xffff ;  /* 0x0000ffff00087882 */ /* 0x000fe20000000000 */
[----:B------:R-:W-:Y:S02]  /*3b20*/  UMOV UR5, 0x1 ;  /* 0x0000000100057882 */ /* 0x000fe40000000000 */
[----:B------:R-:W-:-:S04]  /*3b30*/  USHF.R.U32.HI UR6, URZ, 0x5, UR6 ;  /* 0x00000005ff067899 */ /* 0x000fc80008011606 */
[----:B------:R-:W-:Y:S02]  /*3b40*/  USHF.L.U32 UR8, UR8, UR6, URZ ;  /* 0x0000000608087299 */ /* 0x000fe400080006ff */
[----:B------:R-:W-:-:S04]  /*3b50*/  USHF.L.U32 UR5, UR5, UR6, URZ ;  /* 0x0000000605057299 */ /* 0x000fc800080006ff */
[----:B-1----:R-:W-:-:S04]  /*3b60*/  LOP3.LUT R0, R0, UR8, RZ, 0xc0, !PT ;  /* 0x0000000800007c12 */ /* 0x002fc8000f8ec0ff */
[----:B------:R-:W-:-:S13]  /*3b70*/  ISETP.NE.AND P0, PT, R0, UR8, PT ;  /* 0x0000000800007c0c */ /* 0x000fda000bf05270 */
[----:B------:R-:W-:Y:S05]  /*3b80*/  @P0 BRA `(.L_x_70) ;  /* 0x0000000000580947 */ /* 0x000fea0003800000 */
[----:B------:R-:W1:Y:S02]  /*3b90*/  LDS R0, [UR4+0x18] ;  /* 0x00001804ff007984 */ /* 0x000e640008000800 */
[----:B-1----:R-:W-:-:S04]  /*3ba0*/  LOP3.LUT R0, R0, UR5, RZ, 0xc0, !PT ;  /* 0x0000000500007c12 */ /* 0x002fc8000f8ec0ff */
[----:B------:R-:W-:-:S13]  /*3bb0*/  ISETP.NE.AND P0, PT, R0, UR5, PT ;  /* 0x0000000500007c0c */ /* 0x000fda000bf05270 */
[----:B------:R-:W-:Y:S05]  /*3bc0*/  @P0 BRA `(.L_x_71) ;  /* 0x00000000003c0947 */ /* 0x000fea0003800000 */
[----:B------:R-:W1:Y:S01]  /*3bd0*/  S2R R2, SR_LANEID ;  /* 0x0000000000027919 */ /* 0x000e620000000000 */
[----:B------:R-:W-:Y:S01]  /*3be0*/  ULOP3.LUT UR8, URZ, UR8, URZ, 0x33, !UPT ;  /* 0x00000008ff087292 */ /* 0x000fe2000f8e33ff */
[----:B------:R-:W-:Y:S02]  /*3bf0*/  VOTEU.ANY UR7, UPT, PT ;  /* 0x0000000000077886 */ /* 0x000fe400038e0100 */
[----:B------:R-:W-:-:S03]  /*3c00*/  UFLO.U32 UR7, UR7 ;  /* 0x00000007000772bd */ /* 0x000fc600080e0000 */
[----:B------:R-:W-:-:S04]  /*3c10*/  IMAD.U32 R0, RZ, RZ, UR8 ;  /* 0x00000008ff007e24 */ /* 0x000fc8000f8e00ff */
[----:B------:R2:W4:Y:S02]  /*3c20*/  REDUX UR6, R0 ;  /* 0x00000000000673c4 */ /* 0x0005240000000000 */
[----:B------:R1:W-:Y:S02]  /*3c30*/  UTCATOMSWS.AND URZ, UR8 ;  /* 0x0000000800ff79e3 */ /* 0x0003e40008000000 */
[----:B-1----:R-:W-:Y:S02]  /*3c40*/  ISETP.EQ.U32.AND P0, PT, R2, UR7, PT ;  /* 0x0000000702007c0c */ /* 0x002fe4000bf02070 */
[----:B--2---:R-:W-:Y:S02]  /*3c50*/  LOP3.LUT R0, RZ, UR5, RZ, 0x33, !PT ;  /* 0x00000005ff007c12 */ /* 0x004fe4000f8e33ff */
[----:B----4-:R-:W-:Y:S02]  /*3c60*/  MOV R2, UR6 ;  /* 0x0000000600027c02 */ /* 0x010fe40008000f00 */
[----:B------:R-:W1:Y:S07]  /*3c70*/  REDUX UR5, R0 ;  /* 0x00000000000573c4 */ /* 0x000e6e0000000000 */
[----:B------:R2:W-:Y:S01]  /*3c80*/  @P0 ATOMS.AND RZ, [UR4+0x14], R2 ;  /* 0x00001402ffff098c */ /* 0x0005e2000a800004 */
[----:B-1----:R-:W-:-:S05]  /*3c90*/  IMAD.U32 R0, RZ, RZ, UR5 ;  /* 0x00000005ff007e24 */ /* 0x002fca000f8e00ff */
[----:B------:R2:W-:Y:S01]  /*3ca0*/  @P0 ATOMS.AND RZ, [UR4+0x18], R0 ;  /* 0x00001800ffff098c */ /* 0x0005e2000a800004 */
[----:B------:R-:W-:Y:S05]  /*3cb0*/  BRA `(.L_x_72) ;  /* 0x0000000000147947 */ /* 0x000fea0003800000 */
.L_x_71:
[----:B------:R-:W-:Y:S02]  /*3cc0*/  MOV R2, 0x3ce0 ;  /* 0x00003ce000027802 */ /* 0x000fe40000000f00 */
[----:B---3-5:R-:W-:Y:S05]  /*3cd0*/  CALL.REL.NOINC `($__internal_0_$__cuda_sm10x_tcgen05_guardrail_trap_col_being_dealloced_not_returned_by_alloc) ;  /* 0x0000005c00b07944 */ /* 0x028fea0003c00000 */
[----:B------:R-:W-:Y:S05]  /*3ce0*/  BRA `(.L_x_72) ;  /* 0x0000000000087947 */ /* 0x000fea0003800000 */
.L_x_70:
[----:B------:R-:W-:Y:S02]  /*3cf0*/  MOV R2, 0x3d10 ;  /* 0x00003d1000027802 */ /* 0x000fe40000000f00 */
[----:B---3-5:R-:W-:Y:S05]  /*3d00*/  CALL.REL.NOINC `($__internal_2_$__cuda_sm10x_tcgen05_guardrail_trap_unallocated_columns_being_dealloced) ;  /* 0x0000005c00bc7944 */ /* 0x028fea0003c00000 */
.L_x_72:
[----:B------:R-:W-:Y:S01]  /*3d10*/  NOP ;  /* 0x0000000000007918 */ /* 0x000fe20000000000 */
[----:B------:R-:W-:Y:S05]  /*3d20*/  EXIT ;  /* 0x000000000000794d */ /* 0x000fea0003800000 */
.L_x_54:
[----:B------:R-:W-:-:S09]  /*3d30*/  UISETP.NE.OR UP4, UPT, UR5, 0x3, !UP4 ;  /* 0x000000030500788c */ /* 0x000fd2000e785670 */
[----:B------:R-:W-:Y:S05]  /*3d40*/  BRA.U UP4, `(.L_x_73) ;  /* 0x0000000d04fc7547 */ /* 0x000fea000b800000 */
[----:B------:R-:W1:Y:S01]  /*3d50*/  LDC R0, c[0x0][0xb30] ;  /* 0x0002cc00ff007b82 */ /* 0x000e620000000800 */
[----:B------:R-:W-:Y:S01]  /*3d60*/  UMOV UR4, 0x400 ;  /* 0x0000040000047882 */ /* 0x000fe20000000000 */
[----:B------:R-:W-:Y:S01]  /*3d70*/  HFMA2 R31, -RZ, RZ, 0, 0 ;  /* 0x00000000ff1f7431 */ /* 0x000fe200000001ff */
[----:B------:R-:W-:Y:S01]  /*3d80*/  ULEA UR4, UR37, UR4, 0x18 ;  /* 0x0000000425047291 */ /* 0x000fe2000f8ec0ff */
[----:B------:R-:W-:Y:S01]  /*3d90*/  IMAD.MOV.U32 R33, RZ, RZ, 0x1 ;  /* 0x00000001ff217424 */ /* 0x000fe200078e00ff */
[----:B------:R-:W-:Y:S01]  /*3da0*/  MOV R29, 0x2000 ;  /* 0x00002000001d7802 */ /* 0x000fe20000000f00 */
[----:B------:R-:W-:Y:S01]  /*3db0*/  IMAD.MOV.U32 R32, RZ, RZ, RZ ;  /* 0x000000ffff207224 */ /* 0x000fe200078e00ff */
[----:B------:R-:W-:Y:S01]  /*3dc0*/  UIADD3 UR5, UPT, UPT, UR4, 0x48, URZ ;  /* 0x0000004804057890 */ /* 0x000fe2000fffe0ff */
[----:B------:R-:W2:Y:S01]  /*3dd0*/  LDC R28, c[0x0][0x370] ;  /* 0x0000dc00ff1c7b82 */ /* 0x000ea20000000800 */
[----:B------:R-:W-:Y:S02]  /*3de0*/  UPLOP3.LUT UP0, UPT, UPT, UPT, UPT, 0x40, 0x4 ;  /* 0x000000000004789c */ /* 0x000fe40003f0e870 */
[----:B------:R-:W-:-:S02]  /*3df0*/  UIADD3 UR33, UPT, UPT, UR4, 0x30, URZ ;  /* 0x0000003004217890 */ /* 0x000fc4000fffe0ff */
[----:B------:R-:W-:Y:S02]  /*3e00*/  UIADD3 UR25, UPT, UPT, UR4, 0x38, URZ ;  /* 0x0000003804197890 */ /* 0x000fe4000fffe0ff */
[----:B------:R-:W-:Y:S01]  /*3e10*/  UIADD3 UR17, UPT, UPT, UR4, 0x40, URZ ;  /* 0x0000004004117890 */ /* 0x000fe2000fffe0ff */
[----:B------:R-:W3:Y:S01]  /*3e20*/  LDC R3, c[0x0][0xb0c] ;  /* 0x0002c300ff037b82 */ /* 0x000ee20000000800 */
[----:B------:R-:W-:-:S07]  /*3e30*/  UPRMT UR5, UR37, 0x654, UR5 ;  /* 0x0000065425057896 */ /* 0x000fce0008000005 */
[----:B------:R-:W4:Y:S01]  /*3e40*/  LDC R22, c[0x0][0xb20] ;  /* 0x0002c800ff167b82 */ /* 0x000f220000000800 */
[----:B-1----:R-:W-:-:S07]  /*3e50*/  ISETP.NE.AND P1, PT, R0, 0x1, PT ;  /* 0x000000010000780c */ /* 0x002fce0003f25270 */
[----:B------:R-:W1:Y:S08]  /*3e60*/  LDC.64 R34, c[0x0][0x348] ;  /* 0x0000d200ff227b82 */ /* 0x000e700000000a00 */
[----:B------:R-:W1:Y:S08]  /*3e70*/  LDC.64 R14, c[0x0][0x888] ;  /* 0x00022200ff0e7b82 */ /* 0x000e700000000a00 */
[----:B------:R-:W1:Y:S08]  /*3e80*/  LDC.64 R18, c[0x0][0xb10] ;  /* 0x0002c400ff127b82 */ /* 0x000e700000000a00 */
[----:B------:R-:W1:Y:S08]  /*3e90*/  LDC.64 R6, c[0x0][0xb18] ;  /* 0x0002c600ff067b82 */ /* 0x000e700000000a00 */
[----:B------:R-:W1:Y:S08]  /*3ea0*/  LDC.64 R4, c[0x0][0xb28] ;  /* 0x0002ca00ff047b82 */ /* 0x000e700000000a00 */
[----:B------:R-:W1:Y:S08]  /*3eb0*/  LDC.64 R16, c[0x0][0x890] ;  /* 0x00022400ff107b82 */ /* 0x000e700000000a00 */
[----:B--234-:R-:W1:Y:S02]  /*3ec0*/  LDC R23, c[0x0][0x374] ;  /* 0x0000dd00ff177b82 */ /* 0x01ce640000000800 */
.L_x_84:
[C---:B------:R-:W-:Y:S02]  /*3ed0*/  LEA R0, R32.reuse, UR4, 0x3 ;  /* 0x0000000420007c11 */ /* 0x040fe4000f8e18ff */
[----:B------:R-:W-:Y:S02]  /*3ee0*/  SHF.L.U32 R2, R31, 0x1f, RZ ;  /* 0x0000001f1f027819 */ /* 0x000fe400000006ff */
[----:B------:R-:W-:Y:S02]  /*3ef0*/  LEA R24, R32, UR4, 0x4 ;  /* 0x0000000420187c11 */ /* 0x000fe4000f8e20ff */
[----:B--2---:R-:W2:Y:S02]  /*3f00*/  SYNCS.PHASECHK.TRANS64.TRYWAIT P0, [R0+URZ+0x80], R2 ;  /* 0x00008002000075a7 */ /* 0x004ea400080011ff */
[----:B--2---:R-:W-:Y:S05]  /*3f10*/  @!P0 BRA `(.L_x_74) ;  /* 0x0000005400d08947 */ /* 0x004fea0003800000 */
.L_x_162:
[----:B------:R-:W-:Y:S01]  /*3f20*/  ISETP.GE.AND P0, PT, R40, 0x1, PT ;  /* 0x000000012800780c */ /* 0x000fe20003f06270 */
[----:B------:R-:W3:Y:S01]  /*3f30*/  LDS.128 R24, [R24+0x110] ;  /* 0x0001100018187984 */ /* 0x000ee20000000c00 */
[----:B--2---:R-:W-:Y:S01]  /*3f40*/  VIADD R0, R0, 0x90 ;  /* 0x0000009000007836 */ /* 0x004fe20000000000 */
[----:B------:R-:W-:Y:S01]  /*3f50*/  @!PT LDS RZ, [RZ] ;  /* 0x00000000fffff984 */ /* 0x000fe20000000800 */
[----:B------:R-:W-:Y:S01]  /*3f60*/  @!PT LDS RZ, [RZ] ;  /* 0x00000000fffff984 */ /* 0x000fe20000000800 */
[----:B------:R-:W-:Y:S01]  /*3f70*/  @!PT LDS RZ, [RZ] ;  /* 0x00000000fffff984 */ /* 0x000fe20000000800 */
[----:B------:R-:W-:Y:S01]  /*3f80*/  @!PT LDS RZ, [RZ] ;  /* 0x00000000fffff984 */ /* 0x000fe20000000800 */
[----:B------:R2:W-:Y:S06]  /*3f90*/  MEMBAR.ALL.CTA ;  /* 0x0000000000007992 */ /* 0x0005ec0000008000 */
[----:B--2---:R-:W2:Y:S01]  /*3fa0*/  FENCE.VIEW.ASYNC.S ;  /* 0x00000000000073c6 */ /* 0x004ea20000000000 */
[----:B------:R-:W-:Y:S04]  /*3fb0*/  PRMT R0, RZ, 0x654, R0 ;  /* 0x00000654ff007816 */ /* 0x000fe80000000000 */
[----:B--2---:R2:W-:Y:S01]  /*3fc0*/  SYNCS.ARRIVE.TRANS64.RED.A1T0 RZ, [R0+URZ], RZ ;  /* 0x000000ff00ff79a7 */ /* 0x0045e200081004ff */
[----:B---3--:R-:W-:Y:S11]  /*3fd0*/  LOP3.LUT P3, RZ, R26, 0x1, RZ, 0xc0, !PT ;  /* 0x000000011aff7812 */ /* 0x008ff6000786c0ff */
[----:B------:R-:W-:Y:S02]  /*3fe0*/  @!UPT UIADD3 URZ, UPT, UPT, URZ, URZ, URZ ;  /* 0x000000fffffff290 */ /* 0x000fe4000fffe0ff */
[----:B------:R-:W-:Y:S02]  /*3ff0*/  @P3 MOV R11, R24 ;  /* 0x00000018000b3202 */ /* 0x000fe40000000f00 */
[----:B------:R-:W-:Y:S01]  /*4000*/  @P3 LOP3.LUT R10, R25, 0xffff, RZ, 0xc0, !PT ;  /* 0x0000ffff190a3812 */ /* 0x000fe200078ec0ff */
[----:B--2---:R-:W-:Y:S06]  /*4010*/  @!P0 BRA `(.L_x_75) ;  /* 0x0000000000a48947 */ /* 0x004fec0003800000 */
[-C--:B-1----:R-:W-:Y:S01]  /*4020*/  IMAD.HI.U32 R0, R23, R7.reuse, RZ ;  /* 0x0000000717007227 */ /* 0x082fe200078e00ff */
[----:B------:R-:W-:Y:S02]  /*4030*/  ISETP.NE.AND P0, PT, R6, 0x1, PT ;  /* 0x000000010600780c */ /* 0x000fe40003f05270 */
[----:B------:R-:W-:Y:S01]  /*4040*/  ISETP.NE.AND P2, PT, R40, 0x1, PT ;  /* 0x000000012800780c */ /* 0x000fe20003f45270 */
[----:B------:R-:W-:Y:S01]  /*4050*/  IMAD.HI.U32 R9, R28, R18, RZ ;  /* 0x000000121c097227 */ /* 0x000fe200078e00ff */
[----:B------:R-:W-:Y:S02]  /*4060*/  SHF.R.U32.HI R0, RZ, R22, R0 ;  /* 0x00000016ff007219 */ /* 0x000fe40000011600 */
[----:B------:R-:W-:Y:S01]  /*4070*/  ISETP.NE.AND P4, PT, R3, 0x1, PT ;  /* 0x000000010300780c */ /* 0x000fe20003f85270 */
[----:B------:R-:W-:Y:S01]  /*4080*/  IMAD.HI.U32 R13, R10, R7, RZ ;  /* 0x000000070a0d7227 */ /* 0x000fe200078e00ff */
[----:B------:R-:W-:Y:S02]  /*4090*/  SHF.R.U32.HI R9, RZ, R19, R9 ;  /* 0x00000013ff097219 */ /* 0x000fe40000011609 */
[----:B------:R-:W-:Y:S01]  /*40a0*/  SEL R0, R23, R0, !P0 ;  /* 0x0000000017007207 */ /* 0x000fe20004000000 */
[----:B------:R-:W-:Y:S01]  /*40b0*/  IMAD.HI.U32 R12, R11, R18, RZ ;  /* 0x000000120b0c7227 */ /* 0x000fe200078e00ff */
[----:B------:R-:W-:Y:S03]  /*40c0*/  SEL R9, R28, R9, !P4 ;  /* 0x000000091c097207 */ /* 0x000fe60006000000 */
[-C--:B------:R-:W-:Y:S01]  /*40d0*/  IMAD.HI.U32 R8, R0, R4.reuse, RZ ;  /* 0x0000000400087227 */ /* 0x080fe200078e00ff */
[----:B------:R-:W-:Y:S03]  /*40e0*/  SHF.R.U32.HI R12, RZ, R19, R12 ;  /* 0x00000013ff0c7219 */ /* 0x000fe6000001160c */
[----:B------:R-:W-:Y:S01]  /*40f0*/  IMAD.HI.U32 R2, R9, R4, RZ ;  /* 0x0000000409027227 */ /* 0x000fe200078e00ff */
[-C--:B------:R-:W-:Y:S02]  /*4100*/  @P2 SHF.R.U32.HI R0, RZ, R5.reuse, R8 ;  /* 0x00000005ff002219 */ /* 0x080fe40000011608 */
[----:B------:R-:W-:Y:S02]  /*4110*/  SHF.R.U32.HI R8, RZ, R22, R13 ;  /* 0x00000016ff087219 */ /* 0x000fe4000001160d */
[----:B------:R-:W-:Y:S01]  /*4120*/  @P2 SHF.R.U32.HI R9, RZ, R5, R2 ;  /* 0x00000005ff092219 */ /* 0x000fe20000011602 */
[----:B------:R-:W-:Y:S01]  /*4130*/  IMAD R0, R40, R0, RZ ;  /* 0x0000000028007224 */ /* 0x000fe200078e02ff */
[----:B------:R-:W-:Y:S02]  /*4140*/  SEL R8, R10, R8, !P0 ;  /* 0x000000080a087207 */ /* 0x000fe40004000000 */
[----:B------:R-:W-:Y:S01]  /*4150*/  SEL R2, R11, R12, !P4 ;  /* 0x0000000c0b027207 */ /* 0x000fe20006000000 */
[----:B------:R-:W-:Y:S01]  /*4160*/  IMAD R12, R40, R9, RZ ;  /* 0x00000009280c7224 */ /* 0x000fe200078e02ff */
[C---:B------:R-:W-:Y:S01]  /*4170*/  ISETP.GE.AND P0, PT, R8.reuse, R0, PT ;  /* 0x000000000800720c */ /* 0x040fe20003f06270 */
[----:B------:R-:W-:Y:S03]  /*4180*/  IMAD.HI.U32 R0, R8, R4, RZ ;  /* 0x0000000408007227 */ /* 0x000fe600078e00ff */
[----:B------:R-:W-:Y:S02]  /*4190*/  ISETP.GE.OR P0, PT, R2, R12, P0 ;  /* 0x0000000c0200720c */ /* 0x000fe40000706670 */
[-C--:B------:R-:W-:Y:S04]  /*41a0*/  SHF.R.U32.HI R0, RZ, R5.reuse, R0 ;  /* 0x00000005ff007219 */ /* 0x080fe80000011600 */
[----:B------:R-:W-:Y:S05]  /*41b0*/  SEL R13, R8, R0, !P2 ;  /* 0x00000000080d7207 */ /* 0x000fea0005000000 */
[----:B------:R-:W-:Y:S02]  /*41c0*/  IMAD.MOV R12, RZ, RZ, -R13 ;  /* 0x000000ffff0c7224 */ /* 0x000fe400078e0a0d */
[----:B------:R-:W-:Y:S04]  /*41d0*/  @!P0 IMAD.HI.U32 R0, R2, R4, RZ ;  /* 0x0000000402008227 */ /* 0x000fe800078e00ff */
[----:B------:R-:W-:Y:S01]  /*41e0*/  IMAD R12, R40, R12, R8 ;  /* 0x0000000c280c7224 */ /* 0x000fe200078e0208 */
[----:B------:R-:W-:Y:S04]  /*41f0*/  @!P0 SHF.R.U32.HI R0, RZ, R5, R0 ;  /* 0x00000005ff008219 */ /* 0x000fe80000011600 */
[----:B------:R-:W-:Y:S04]  /*4200*/  @!P0 SEL R0, R2, R0, !P2 ;  /* 0x0000000002008207 */ /* 0x000fe80005000000 */
[----:B------:R-:W-:Y:S01]  /*4210*/  @!P0 IADD3 R13, PT, PT, R13, -R0, RZ ;  /* 0x800000000d0d8210 */ /* 0x000fe20007ffe0ff */
[----:B------:R-:W-:Y:S01]  /*4220*/  @!P0 IMAD R0, R9, R12, R0 ;  /* 0x0000000c09008224 */ /* 0x000fe200078e0200 */
[----:B------:R-:W-:Y:S01]  /*4230*/  IADD3 R9, PT, PT, -R8, RZ, RZ ;  /* 0x000000ff08097210 */ /* 0x000fe20007ffe1ff */
[--C-:B------:R-:W-:Y:S02]  /*4240*/  IMAD.MOV R12, RZ, RZ, -R2.reuse ;  /* 0x000000ffff0c7224 */ /* 0x100fe400078e0a02 */
[----:B------:R-:W-:Y:S02]  /*4250*/  @!P0 IMAD R8, R13, R40, R2 ;  /* 0x000000280d088224 */ /* 0x000fe400078e0202 */
[----:B------:R-:W-:Y:S02]  /*4260*/  @!P0 IMAD.MOV.U32 R2, RZ, RZ, R0 ;  /* 0x000000ffff028224 */ /* 0x000fe400078e0000 */
[----:B------:R-:W-:Y:S02]  /*4270*/  IMAD R11, R3, R12, R11 ;  /* 0x0000000c030b7224 */ /* 0x000fe400078e020b */
[----:B------:R-:W-:Y:S02]  /*4280*/  IMAD R10, R6, R9, R10 ;  /* 0x00000009060a7224 */ /* 0x000fe400078e020a */
[----:B------:R-:W-:Y:S02]  /*4290*/  IMAD R11, R2, R3, R11 ;  /* 0x00000003020b7224 */ /* 0x000fe400078e020b */
[----:B------:R-:W-:Y:S02]  /*42a0*/  IMAD R10, R8, R6, R10 ;  /* 0x00000006080a7224 */ /* 0x000fe400078e020a */
.L_x_75:
[----:B------:R-:W-:Y:S05]  /*42b0*/  BRA.U UP0, `(.L_x_76) ;  /* 0x0000000100107547 */ /* 0x000fea000b800000 */
[----:B------:R-:W-:Y:S04]  /*42c0*/  MOV R2, UR7 ;  /* 0x0000000700027c02 */ /* 0x000fe80008000f00 */
[----:B------:R-:W-:Y:S04]  /*42d0*/  SHF.L.U32 R2, R2, 0x1f, RZ ;  /* 0x0000001f02027819 */ /* 0x000fe800000006ff */
[----:B------:R-:W2:Y:S02]  /*42e0*/  SYNCS.PHASECHK.TRANS64.TRYWAIT P0, [UR4+0x78], R2 ;  /* 0x00007802ff0075a7 */ /* 0x000ea40008001104 */
[----:B--2---:R-:W-:Y:S05]  /*42f0*/  @!P0 BRA `(.L_x_77) ;  /* 0x0000005000ec8947 */ /* 0x004fea0003800000 */
.L_x_76:
[----:B-1----:R-:W-:Y:S02]  /*4300*/  ISETP.NE.U32.AND P0, PT, R16, RZ, PT ;  /* 0x000000ff1000720c */ /* 0x002fe40003f05070 */
[----:B------:R-:W-:Y:S02]  /*4310*/  R2UR UR35, R21 ;  /* 0x00000000152372ca */ /* 0x000fe400000e0000 */
[----:B------:R-:W-:Y:S02]  /*4320*/  R2UR UR34, R20 ;  /* 0x00000000142272ca */ /* 0x000fe400000e0000 */
[----:B------:R-:W-:Y:S02]  /*4330*/  ISETP.NE.AND.EX P0, PT, R17, RZ, PT, P0 ;  /* 0x000000ff1100720c */ /* 0x000fe40003f05300 */
[----:B------:R-:W-:Y:S02]  /*4340*/  ISETP.NE.U32.AND P2, PT, R16, RZ, PT ;  /* 0x000000ff1000720c */ /* 0x000fe40003f45070 */
[----:B------:R-:W-:Y:S02]  /*4350*/  SHF.L.U32 R20, R33, 0x1f, RZ ;  /* 0x0000001f21147819 */ /* 0x000fe400000006ff */
[----:B------:R-:W-:Y:S03]  /*4360*/  ISETP.NE.AND.EX P2, PT, R17, RZ, PT, P2 ;  /* 0x000000ff1100720c */ /* 0x000fe60003f45320 */
[----:B------:R-:W-:Y:S02]  /*4370*/  USHF.L.U32 UR35, UR35, 0x7, URZ ;  /* 0x0000000723237899 */ /* 0x000fe400080006ff */
[----:B------:R-:W-:Y:S02]  /*4380*/  USHF.L.U32 UR34, UR34, 0x7, URZ ;  /* 0x0000000722227899 */ /* 0x000fe400080006ff */
[----:B------:R-:W-:Y:S10]  /*4390*/  @!P0 BRA `(.L_x_78) ;  /* 0x00000000002c8947 */ /* 0x000ff40003800000 */
[----:B------:R-:W-:Y:S01]  /*43a0*/  ISETP.NE.U32.AND P0, PT, R14, RZ, PT ;  /* 0x000000ff0e00720c */ /* 0x000fe20003f05070 */
[----:B------:R-:W-:Y:S03]  /*43b0*/  IMAD.MOV.U32 R88, RZ, RZ, 0x1 ;  /* 0x00000001ff587424 */ /* 0x000fe600078e00ff */
[----:B------:R-:W-:Y:S11]  /*43c0*/  ISETP.NE.AND.EX P0, PT, R15, RZ, PT, P0 ;  /* 0x000000ff0f00720c */ /* 0x000ff60003f05300 */
[----:B------:R-:W-:Y:S02]  /*43d0*/  @!UPT UIADD3 URZ, UPT, UPT, URZ, URZ, URZ ;  /* 0x000000fffffff290 */ /* 0x000fe4000fffe0ff */
[----:B------:R-:W1:Y:S01]  /*43e0*/  @P0 LDC.64 R8, c[0x0][0x888] ;  /* 0x00022200ff080b82 */ /* 0x000e620000000a00 */
[----:B--2---:R-:W-:Y:S04]  /*43f0*/  @P0 IMAD R0, R16, UR36, RZ ;  /* 0x0000002410000c24 */ /* 0x004fe8000f8e02ff */
[----:B-1----:R-:W-:Y:S04]  /*4400*/  @P0 IMAD.WIDE R8, R0, 0x4, R8 ;  /* 0x0000000400080825 */ /* 0x002fe800078e0208 */
[----:B------:R-:W-:Y:S01]  /*4410*/  HFMA2 R0, -RZ, RZ, 0, 5.9604644775390625e-08 ;  /* 0x00000001ff007431 */ /* 0x000fe200000001ff */
[----:B-----5:R1:W5:Y:S04]  /*4420*/  @P0 LDG.E R49, desc[UR46][R8.64] ;  /* 0x0000002e08310981 */ /* 0x020368000c1e1900 */
[----:B------:R-:W-:Y:S01]  /*4430*/  @!P0 PRMT R88, R0, 0x7610, R88 ;  /* 0x0000761000588816 */ /* 0x000fe20000000058 */
[----:B-1----:R-:W3:Y:S06]  /*4440*/  @!P0 LDC R49, c[0x0][0x880] ;  /* 0x00022000ff318b82 */ /* 0x002eec0000000800 */
.L_x_78:
[----:B---3-5:R-:W-:Y:S01]  /*4450*/  @!P2 FSETP.EQ.AND P0, PT, R49, RZ, PT ;  /* 0x000000ff3100a20b */ /* 0x028fe20003f02000 */
[----:B------:R-:W-:Y:S01]  /*4460*/  @!UPT UIADD3 URZ, UPT, UPT, URZ, URZ, URZ ;  /* 0x000000fffffff290 */ /* 0x000fe2000fffe0ff */
[----:B------:R-:W-:Y:S11]  /*4470*/  @!P2 BRA `(.L_x_79) ;  /* 0x000000000018a947 */ /* 0x000ff60003800000 */
[----:B------:R-:W-:Y:S02]  /*4480*/  LOP3.LUT P2, RZ, R88, 0xff, RZ, 0xc0, !PT ;  /* 0x000000ff58ff7812 */ /* 0x000fe4000784c0ff */
[----:B------:R-:W-:Y:S04]  /*4490*/  ISETP.NE.U32.AND P0, PT, R14, RZ, PT ;  /* 0x000000ff0e00720c */ /* 0x000fe80003f05070 */
[----:B------:R-:W-:Y:S04]  /*44a0*/  ISETP.NE.AND.EX P0, PT, R15, RZ, PT, P0 ;  /* 0x000000ff0f00720c */ /* 0x000fe80003f05300 */
[----:B------:R-:W-:Y:S03]  /*44b0*/  PLOP3.LUT P0, PT, P0, PT, PT, 0x8, 0x80 ;  /* 0x000000000080781c */ /* 0x000fe6000070e170 */
[----:B------:R-:W-:Y:S11]  /*44c0*/  @P2 FSETP.EQ.AND P0, PT, R49, RZ, PT ;  /* 0x000000ff3100220b */ /* 0x000ff60003f02000 */
[----:B------:R-:W-:Y:S02]  /*44d0*/  @!UPT UIADD3 URZ, UPT, UPT, URZ, URZ, URZ ;  /* 0x000000fffffff290 */ /* 0x000fe4000fffe0ff */
.L_x_79:
[----:B------:R-:W1:Y:S01]  /*44e0*/  SYNCS.PHASECHK.TRANS64.TRYWAIT P2, [UR4+0x50], R20 ;  /* 0x00005014ff0075a7 */ /* 0x000e620008041104 */
[----:B------:R-:W-:Y:S04]  /*44f0*/  ELECT P4, URZ, PT ;  /* 0x0000000000ff782f */ /* 0x000fe80003880000 */
[----:B------:R-:W-:Y:S11]  /*4500*/  PLOP3.LUT P4, PT, P0, P4, PT, 0xf2, 0x2f ;  /* 0x00000000002f781c */ /* 0x000ff60000789e72 */
[----:B------:R-:W-:Y:S02]  /*4510*/  @!UPT UIADD3 URZ, UPT, UPT, URZ, URZ, URZ ;  /* 0x000000fffffff290 */ /* 0x000fe4000fffe0ff */
[----:B------:R-:W-:Y:S05]  /*4520*/  @!P4 IADD3 R8, P0, PT, R34, 0x580, RZ ;  /* 0x000005802208c810 */ /* 0x000fea0007f1e0ff */
[----:B--2---:R-:W-:Y:S01]  /*4530*/  @!P4 IMAD.X R2, RZ, RZ, R35, P0 ;  /* 0x000000ffff02c224 */ /* 0x004fe200000e0623 */
[----:B-1----:R-:W-:Y:S07]  /*4540*/  @!P2 BRA `(.L_x_80) ;  /* 0x000000500070a947 */ /* 0x002fee0003800000 */
.L_x_165:
[----:B------:R-:W-:Y:S01]  /*4550*/  @!P4 R2UR UR8, R8 ;  /* 0x000000000808c2ca */ /* 0x000fe200000e0000 */
[----:B------:R-:W-:Y:S01]  /*4560*/  VOTEU.ALL UP0, P4 ;  /* 0x0000000000ff7886 */ /* 0x000fe20002000000 */
[----:B------:R-:W-:Y:S01]  /*4570*/  @!P4 R2UR UR6, R2 ;  /* 0x000000000206c2ca */ /* 0x000fe200000e0000 */
[----:B-1----:R-:W-:Y:S01]  /*4580*/  @!P4 IMAD.MOV.U32 R0, RZ, RZ, 0x2000 ;  /* 0x00002000ff00c424 */ /* 0x002fe200078e00ff */
[----:B------:R-:W-:Y:S02]  /*4590*/  UMOV UR9, 0x10000000 ;  /* 0x1000000000097882 */ /* 0x000fe40000000000 */
[----:B------:R-:W-:Y:S01]  /*45a0*/  @!UP0 UIADD3 UR32, UPT, UPT, UR4, 0x200, URZ ;  /* 0x0000020004208890 */ /* 0x000fe2000fffe0ff */
[----:B------:R-:W-:Y:S06]  /*45b0*/  VOTEU.ALL UP0, P4 ;  /* 0x0000000000ff7886 */ /* 0x000fec0002000000 */
[----:B------:R-:W-:Y:S01]  /*45c0*/  IMAD.U32 R8, RZ, RZ, UR8 ;  /* 0x00000008ff087e24 */ /* 0x000fe2000f8e00ff */
[----:B------:R-:W-:Y:S01]  /*45d0*/  UMOV UR8, 0x0 ;  /* 0x0000000000087882 */ /* 0x000fe20000000000 */
[----:B------:R-:W-:Y:S01]  /*45e0*/  IMAD.U32 R9, RZ, RZ, UR6 ;  /* 0x00000006ff097e24 */ /* 0x000fe2000f8e00ff */
[----:B------:R-:W-:Y:S02]  /*45f0*/  UPRMT UR6, UR37, 0x654, UR33 ;  /* 0x0000065425067896 */ /* 0x000fe40008000021 */
[----:B------:R-:W-:Y:S02]  /*4600*/  @!P4 R2UR UR10, R8 ;  /* 0x00000000080ac2ca */ /* 0x000fe400000e0000 */
[----:B------:R-:W-:Y:S02]  /*4610*/  @!P4 R2UR UR11, R9 ;  /* 0x00000000090bc2ca */ /* 0x000fe400000e0000 */
[----:B------:R-:W-:Y:S05]  /*4620*/  @!P4 IADD3 R8, P0, PT, R34, 0x580, RZ ;  /* 0x000005802208c810 */ /* 0x000fea0007f1e0ff */
[----:B------:R-:W-:Y:S06]  /*4630*/  @!P4 IMAD.X R2, RZ, RZ, R35, P0 ;  /* 0x000000ffff02c224 */ /* 0x000fec00000e0623 */
[----:B------:R1:W-:Y:S01]  /*4640*/  @!UP0 UTMALDG.3D [UR32], [UR10], desc[UR8] ;  /* 0x000008200a0085b4 */ /* 0x0003e20008011000 */
[----:B------:R1:W-:Y:S01]  /*4650*/  @!P4 SYNCS.ARRIVE.TRANS64.RED.A0TR RZ, [UR4+0x30], R0 ;  /* 0x00003000ffffc9a7 */ /* 0x0003e20008300404 */
[----:B------:R-:W-:Y:S01]  /*4660*/  SYNCS.ARRIVE.TRANS64.RED.A1T0 RZ, [UR6], RZ ;  /* 0x000000ffffff79a7 */ /* 0x000fe20008100406 */
[----:B------:R-:W2:Y:S02]  /*4670*/  SYNCS.PHASECHK.TRANS64.TRYWAIT P2, [UR4+0x58], R20 ;  /* 0x00005814ff0075a7 */ /* 0x000ea40008041104 */
[----:B-12---:R-:W-:Y:S05]  /*4680*/  @!P2 BRA `(.L_x_81) ;  /* 0x000000500038a947 */ /* 0x006fea0003800000 */
.L_x_167:
[----:B------:R-:W-:Y:S01]  /*4690*/  @!P4 R2UR UR8, R8 ;  /* 0x000000000808c2ca */ /* 0x000fe200000e0000 */
[----:B------:R-:W-:Y:S01]  /*46a0*/  VOTEU.ALL UP0, P4 ;  /* 0x0000000000ff7886 */ /* 0x000fe20002000000 */
[----:B------:R-:W-:Y:S01]  /*46b0*/  @!P4 R2UR UR6, R2 ;  /* 0x000000000206c2ca */ /* 0x000fe200000e0000 */
[----:B-1----:R-:W-:Y:S01]  /*46c0*/  @!P4 IMAD.MOV.U32 R0, RZ, RZ, 0x2000 ;  /* 0x00002000ff00c424 */ /* 0x002fe200078e00ff */
[----:B------:R-:W-:Y:S01]  /*46d0*/  UMOV UR9, 0x10000000 ;  /* 0x1000000000097882 */ /* 0x000fe20000000000 */
[----:B------:R-:W-:Y:S01]  /*46e0*/  UMOV UR27, UR35 ;  /* 0x00000023001b7c82 */ /* 0x000fe20008000000 */
[----:B------:R-:W-:Y:S02]  /*46f0*/  @!UP0 UIADD3 UR26, UPT, UPT, UR34, 0x20, URZ ;  /* 0x00000020221a8890 */ /* 0x000fe4000fffe0ff */
[----:B------:R-:W-:Y:S01]  /*4700*/  @!UP0 UIADD3 UR24, UPT, UPT, UR4, 0x2200, URZ ;  /* 0x0000220004188890 */ /* 0x000fe2000fffe0ff */
[----:B------:R-:W-:Y:S01]  /*4710*/  VOTEU.ALL UP0, P4 ;  /* 0x0000000000ff7886 */ /* 0x000fe20002000000 */
[----:B------:R-:W-:Y:S03]  /*4720*/  UMOV UR28, UR36 ;  /* 0x00000024001c7c82 */ /* 0x000fe60008000000 */
        /* <DEDUP_REMOVED lines=13> */
.L_x_169:
[----:B------:R-:W2:Y:S01]  /*4800*/  LDC.64 R12, c[0x0][0xb18] ;  /* 0x0002c600ff0c7b82 */ /* 0x000ea20000000a00 */
[----:B------:R-:W-:Y:S01]  /*4810*/  @!P4 R2UR UR6, R2 ;  /* 0x000000000206c2ca */ /* 0x000fe200000e0000 */
[----:B------:R-:W-:Y:S01]  /*4820*/  VOTEU.ALL UP0, P4 ;  /* 0x0000000000ff7886 */ /* 0x000fe20002000000 */
[----:B------:R-:W-:Y:S01]  /*4830*/  @!P4 R2UR UR8, R8 ;  /* 0x000000000808c2ca */ /* 0x000fe200000e0000 */
[----:B-1----:R-:W-:Y:S01]  /*4840*/  @!P4 IMAD.MOV.U32 R0, RZ, RZ, 0x2000 ;  /* 0x00002000ff00c424 */ /* 0x002fe200078e00ff */
[----:B------:R-:W-:Y:S03]  /*4850*/  UMOV UR9, 0x10000000 ;  /* 0x1000000000097882 */ /* 0x000fe60000000000 */
[----:B------:R-:W1:Y:S01]  /*4860*/  @!P1 LDC R2, c[0x0][0xb0c] ;  /* 0x0002c300ff029b82 */ /* 0x000e620000000800 */
[----:B------:R-:W-:Y:S01]  /*4870*/  @!UP0 UIADD3 UR18, UPT, UPT, UR34, 0x40, URZ ;  /* 0x0000004022128890 */ /* 0x000fe2000fffe0ff */
[----:B------:R-:W-:Y:S01]  /*4880*/  @P3 SHF.R.U32.HI R30, RZ, 0x10, R25 ;  /* 0x00000010ff1e3819 */ /* 0x000fe20000011619 */
[----:B------:R-:W-:Y:S01]  /*4890*/  @!UP0 UIADD3 UR16, UPT, UPT, UR4, 0x4200, URZ ;  /* 0x0000420004108890 */ /* 0x000fe2000fffe0ff */
[----:B------:R-:W-:Y:S01]  /*48a0*/  VIADD R32, R32, 0x1 ;  /* 0x0000000120207836 */ /* 0x000fe20000000000 */
[----:B------:R-:W-:Y:S01]  /*48b0*/  VOTEU.ALL UP0, P4 ;  /* 0x0000000000ff7886 */ /* 0x000fe20002000000 */
[----:B------:R-:W-:Y:S01]  /*48c0*/  UMOV UR19, UR35 ;  /* 0x0000002300137c82 */ /* 0x000fe20008000000 */
[----:B------:R-:W-:Y:S01]  /*48d0*/  UMOV UR20, UR36 ;  /* 0x0000002400147c82 */ /* 0x000fe20008000000 */
[----:B------:R-:W-:Y:S01]  /*48e0*/  IMAD.U32 R9, RZ, RZ, UR6 ;  /* 0x00000006ff097e24 */ /* 0x000fe2000f8e00ff */
[----:B------:R-:W-:Y:S01]  /*48f0*/  UPRMT UR6, UR37, 0x654, UR17 ;  /* 0x0000065425067896 */ /* 0x000fe20008000011 */
[----:B------:R-:W-:Y:S01]  /*4900*/  IMAD.U32 R8, RZ, RZ, UR8 ;  /* 0x00000008ff087e24 */ /* 0x000fe2000f8e00ff */
[----:B------:R-:W-:Y:S02]  /*4910*/  UMOV UR8, 0x0 ;  /* 0x0000000000087882 */ /* 0x000fe40000000000 */
[----:B------:R-:W-:Y:S02]  /*4920*/  @!P4 R2UR UR11, R9 ;  /* 0x00000000090bc2ca */ /* 0x000fe400000e0000 */
[----:B------:R-:W-:Y:S02]  /*4930*/  @!P4 R2UR UR10, R8 ;  /* 0x00000000080ac2ca */ /* 0x000fe400000e0000 */
[----:B------:R-:W3:Y:S11]  /*4940*/  LDC.64 R8, c[0x0][0xb10] ;  /* 0x0002c400ff087b82 */ /* 0x000ef60000000a00 */
[----:B------:R4:W-:Y:S01]  /*4950*/  @!UP0 UTMALDG.3D [UR16], [UR10], desc[UR8] ;  /* 0x000008100a0085b4 */ /* 0x0009e20008011000 */
[----:B------:R5:W-:Y:S01]  /*4960*/  @!P4 SYNCS.ARRIVE.TRANS64.RED.A0TR RZ, [UR4+0x40], R0 ;  /* 0x00004000ffffc9a7 */ /* 0x000be20008300404 */
[C---:B---3--:R-:W-:Y:S01]  /*4970*/  @!P1 IMAD.HI.U32 R8, R11.reuse, R8, RZ ;  /* 0x000000080b089227 */ /* 0x048fe200078e00ff */
[----:B--2---:R-:W-:Y:S02]  /*4980*/  @!P1 ISETP.NE.AND P0, PT, R12, 0x1, PT ;  /* 0x000000010c00980c */ /* 0x004fe40003f05270 */
[----:B-1----:R-:W-:Y:S01]  /*4990*/  @!P1 ISETP.NE.AND P2, PT, R2, 0x1, PT ;  /* 0x000000010200980c */ /* 0x002fe20003f45270 */
[----:B------:R-:W-:Y:S01]  /*49a0*/  SYNCS.ARRIVE.TRANS64.RED.A1T0 RZ, [UR6], RZ ;  /* 0x000000ffffff79a7 */ /* 0x000fe20008100406 */
[C---:B------:R-:W-:Y:S01]  /*49b0*/  @!P1 IMAD.HI.U32 R13, R10.reuse, R13, RZ ;  /* 0x0000000d0a0d9227 */ /* 0x040fe200078e00ff */
[----:B------:R-:W-:Y:S04]  /*49c0*/  @!P1 SHF.R.U32.HI R8, RZ, R9, R8 ;  /* 0x00000009ff089219 */ /* 0x000fe80000011608 */
[----:B------:R-:W-:Y:S01]  /*49d0*/  @!P1 SEL R8, R11, R8, !P2 ;  /* 0x000000080b089207 */ /* 0x000fe20005000000 */
[----:B------:R-:W1:Y:S01]  /*49e0*/  SYNCS.PHASECHK.TRANS64.TRYWAIT P5, [UR4+0x68], R20 ;  /* 0x00006814ff0075a7 */ /* 0x000e6200080a1104 */
[----:B-----5:R-:W2:Y:S02]  /*49f0*/  @!P1 LDC R0, c[0x0][0xb20] ;  /* 0x0002c800ff009b82 */ /* 0x020ea40000000800 */
[----:B--2---:R-:W-:Y:S04]  /*4a00*/  @!P1 SHF.R.U32.HI R0, RZ, R0, R13 ;  /* 0x00000000ff009219 */ /* 0x004fe8000001160d */
[----:B------:R-:W-:Y:S05]  /*4a10*/  @!P1 SEL R9, R10, R0, !P0 ;  /* 0x000000000a099207 */ /* 0x000fea0004000000 */
[----:B------:R-:W-:Y:S02]  /*4a20*/  @!P1 IMAD.IADD R0, R9, 0x1, -R8 ;  /* 0x0000000109009824 */ /* 0x000fe400078e0a08 */
[----:B------:R-:W-:Y:S02]  /*4a30*/  @!P1 IMAD.IADD R8, R8, 0x1, -R9 ;  /* 0x0000000108089824 */ /* 0x000fe400078e0a09 */
[----:B------:R-:W-:Y:S02]  /*4a40*/  @!P1 IMAD R11, R0, R2, R11 ;  /* 0x00000002000b9224 */ /* 0x000fe400078e020b */
[----:B------:R-:W-:Y:S01]  /*4a50*/  @!P1 IMAD R10, R8, R12, R10 ;  /* 0x0000000c080a9224 */ /* 0x000fe200078e020a */
[----:B-1--4-:R-:W-:Y:S06]  /*4a60*/  @!P5 BRA `(.L_x_83) ;  /* 0x0000004c0070d947 */ /* 0x012fec0003800000 */
.L_x_171:
[----:B------:R-:W-:Y:S01]  /*4a70*/  @!P4 IADD3 R2, P0, PT, R34, 0x580, RZ ;  /* 0x000005802202c810 */ /* 0x000fe20007f1e0ff */
[----:B------:R-:W-:Y:S01]  /*4a80*/  VOTEU.ALL UP0, P4 ;  /* 0x0000000000ff7886 */ /* 0x000fe20002000000 */
[----:B------:R-:W-:Y:S01]  /*4a90*/  UMOV UR18, 0x0 ;  /* 0x0000000000127882 */ /* 0x000fe20000000000 */
[----:B------:R-:W-:Y:S01]  /*4aa0*/  UMOV UR19, 0x10000000 ;  /* 0x1000000000137882 */ /* 0x000fe20000000000 */
[----:B------:R-:W-:Y:S01]  /*4ab0*/  @!P4 R2UR UR8, R2 ;  /* 0x000000000208c2ca */ /* 0x000fe200000e0000 */
[----:B-1----:R-:W-:Y:S01]  /*4ac0*/  @!P4 IMAD.X R0, RZ, RZ, R35, P0 ;  /* 0x000000ffff00c224 */ /* 0x002fe200000e0623 */
[----:B------:R-:W-:Y:S01]  /*4ad0*/  @!UP0 UIADD3 UR10, UPT, UPT, UR34, 0x60, URZ ;  /* 0x00000060220a8890 */ /* 0x000fe2000fffe0ff */
[----:B------:R-:W-:Y:S01]  /*4ae0*/  ISETP.NE.AND P0, PT, R32, 0x2, PT ;  /* 0x000000022000780c */ /* 0x000fe20003f05270 */
[----:B------:R-:W-:Y:S01]  /*4af0*/  @!UP0 UIADD3 UR9, UPT, UPT, UR4, 0x48, URZ ;  /* 0x0000004804098890 */ /* 0x000fe2000fffe0ff */
[----:B------:R-:W-:Y:S01]  /*4b00*/  LOP3.LUT R33, R33, 0x1, RZ, 0x3c, !PT ;  /* 0x0000000121217812 */ /* 0x000fe200078e3cff */
[----:B------:R-:W-:Y:S01]  /*4b10*/  UMOV UR11, UR35 ;  /* 0x00000023000b7c82 */ /* 0x000fe20008000000 */
[----:B------:R-:W-:Y:S01]  /*4b20*/  @!P4 R2UR UR6, R0 ;  /* 0x000000000006c2ca */ /* 0x000fe200000e0000 */
[----:B------:R-:W-:Y:S01]  /*4b30*/  UMOV UR12, UR36 ;  /* 0x00000024000c7c82 */ /* 0x000fe20008000000 */
[----:B------:R-:W-:Y:S01]  /*4b40*/  @P3 R2UR UR36, R30 ;  /* 0x000000001e2432ca */ /* 0x000fe200000e0000 */
[----:B------:R-:W-:Y:S01]  /*4b50*/  IMAD.IADD R20, R10, 0x1, R86 ;  /* 0x000000010a147824 */ /* 0x000fe200078e0256 */
[----:B------:R-:W-:Y:S01]  /*4b60*/  SEL R0, RZ, 0x1, P0 ;  /* 0x00000001ff007807 */ /* 0x000fe20000000000 */
[----:B------:R-:W-:Y:S01]  /*4b70*/  IMAD.IADD R21, R11, 0x1, R87 ;  /* 0x000000010b157824 */ /* 0x000fe200078e0257 */
[----:B------:R-:W-:Y:S01]  /*4b80*/  SEL R32, R32, RZ, P0 ;  /* 0x000000ff20207207 */ /* 0x000fe20000000000 */
[----:B------:R-:W-:Y:S01]  /*4b90*/  IMAD.U32 R8, RZ, RZ, UR8 ;  /* 0x00000008ff087e24 */ /* 0x000fe2000f8e00ff */
[----:B------:R-:W-:Y:S01]  /*4ba0*/  @!UP0 UIADD3 UR8, UPT, UPT, UR4, 0x6200, URZ ;  /* 0x0000620004088890 */ /* 0x000fe2000fffe0ff */
[----:B------:R-:W-:Y:S01]  /*4bb0*/  LOP3.LUT R31, R31, R0, RZ, 0x3c, !PT ;  /* 0x000000001f1f7212 */ /* 0x000fe200078e3cff */
[----:B------:R-:W-:Y:S02]  /*4bc0*/  VOTEU.ALL UP0, P4 ;  /* 0x0000000000ff7886 */ /* 0x000fe40002000000 */
[----:B------:R-:W-:Y:S01]  /*4bd0*/  @!P4 R2UR UR14, R8 ;  /* 0x00000000080ec2ca */ /* 0x000fe200000e0000 */
[----:B------:R-:W-:Y:S05]  /*4be0*/  IMAD.U32 R9, RZ, RZ, UR6 ;  /* 0x00000006ff097e24 */ /* 0x000fea000f8e00ff */
[----:B------:R-:W-:Y:S11]  /*4bf0*/  @!P4 R2UR UR15, R9 ;  /* 0x00000000090fc2ca */ /* 0x000ff600000e0000 */
[----:B------:R-:W-:Y:S02]  /*4c00*/  @!UPT UIADD3 URZ, UPT, UPT, URZ, URZ, URZ ;  /* 0x000000fffffff290 */ /* 0x000fe4000fffe0ff */
[----:B------:R2:W-:Y:S01]  /*4c10*/  @!UP0 UTMALDG.3D [UR8], [UR14], desc[UR18] ;  /* 0x000012080e0085b4 */ /* 0x0005e20008011000 */
[----:B------:R2:W-:Y:S01]  /*4c20*/  @!P4 SYNCS.ARRIVE.TRANS64.RED.A0TR RZ, [UR4+0x48], R29 ;  /* 0x0000481dffffc9a7 */ /* 0x0005e20008300404 */
[----:B------:R-:W-:Y:S01]  /*4c30*/  UPLOP3.LUT UP0, UPT, UPT, UPT, UPT, 0x80, 0x8 ;  /* 0x000000000008789c */ /* 0x000fe20003f0f070 */
[----:B------:R-:W-:Y:S01]  /*4c40*/  SYNCS.ARRIVE.TRANS64.RED.A1T0 RZ, [UR5], RZ ;  /* 0x000000ffffff79a7 */ /* 0x000fe20008100405 */
[----:B------:R-:W-:Y:S09]  /*4c50*/  @P3 BRA `(.L_x_84) ;  /* 0xfffffff0009c3947 */ /* 0x000ff2000383ffff */
[----:B------:R-:W-:-:S04]  /*4c60*/  SHF.L.U32 R2, R33, 0x1f, RZ ;  /* 0x0000001f21027819 */ /* 0x000fc800000006ff */
[----:B------:R-:W1:Y:S02]  /*4c70*/  SYNCS.PHASECHK.TRANS64.TRYWAIT P0, [UR4+0x50], R2 ;  /* 0x00005002ff0075a7 */ /* 0x000e640008001104 */
[----:B-1----:R-:W-:Y:S05]  /*4c80*/  @!P0 BRA `(.L_x_85) ;  /* 0x0000004c00008947 */ /* 0x002fea0003800000 */
.L_x_173:
[----:B------:R-:W3:Y:S02]  /*4c90*/  SYNCS.PHASECHK.TRANS64.TRYWAIT P0, [UR4+0x58], R2 ;  /* 0x00005802ff0075a7 */ /* 0x000ee40008001104 */
[----:B---3--:R-:W-:Y:S05]  /*4ca0*/  @!P0 BRA `(.L_x_86) ;  /* 0x0000004c00108947 */ /* 0x008fea0003800000 */
.L_x_175:
[----:B------:R-:W3:Y:S02]  /*4cb0*/  SYNCS.PHASECHK.TRANS64.TRYWAIT P0, [UR4+0x60], R2 ;  /* 0x00006002ff0075a7 */ /* 0x000ee40008001104 */
[----:B---3--:R-:W-:Y:S05]  /*4cc0*/  @!P0 BRA `(.L_x_87) ;  /* 0x0000004c00208947 */ /* 0x008fea0003800000 */
.L_x_177:
[----:B-1----:R-:W-:-:S07]  /*4cd0*/  MOV R0, UR4 ;  /* 0x0000000400007c02 */ /* 0x002fce0008000f00 */
.L_x_88:
[----:B-1----:R-:W-:-:S04]  /*4ce0*/  SHF.L.U32 R2, R33, 0x1f, RZ ;  /* 0x0000001f21027819 */ /* 0x002fc800000006ff */
[----:B------:R1:W3:Y:S03]  /*4cf0*/  SYNCS.PHASECHK.TRANS64.TRYWAIT P0, [R0+URZ+0x68], R2 ;  /* 0x00006802000075a7 */ /* 0x0002e600080011ff */
[----:B---3--:R-:W-:Y:S05]  /*4d00*/  @!P0 NANOSLEEP.SYNCS 0x989680 ;  /* 0x009896800000895d */ /* 0x008fea0003900000 */
[----:B------:R-:W3:Y:S02]  /*4d10*/  @!P0 SYNCS.PHASECHK.TRANS64 P0, [R0+URZ+0x68], R2 ;  /* 0x00006802000085a7 */ /* 0x000ee400080010ff */
[----:B--23--:R-:W-:Y:S05]  /*4d20*/  @P0 EXIT ;  /* 0x000000000000094d */ /* 0x00cfea0003800000 */
[----:B------:R-:W-:Y:S05]  /*4d30*/  BRA `(.L_x_88) ;  /* 0xfffffffc00e87947 */ /* 0x000fea000383ffff */
.L_x_73:
[----:B------:R-:W-:-:S06]  /*4d40*/  UISETP.GE.AND UP0, UPT, UR5, 0x4, UPT ;  /* 0x000000040500788c */ /* 0x000fcc000bf06270 */
[----:B------:R-:W-:-:S13]  /*4d50*/  PLOP3.LUT P0, PT, PT, PT, UP0, 0x80, 0x8 ;  /* 0x000000000008781c */ /* 0x000fda0003f0f008 */
[----:B------:R-:W-:Y:S05]  /*4d60*/  @!P0 EXIT ;  /* 0x000000000000894d */ /* 0x000fea0003800000 */
[----:B------:R-:W-:Y:S01]  /*4d70*/  BAR.SYNC.DEFER_BLOCKING 0x6, 0xa0 ;  /* 0x0182800000007b1d */ /* 0x000fe20000010000 */
[C---:B------:R-:W-:Y:S01]  /*4d80*/  IMAD.SHL.U32 R2, R101.reuse, 0x20, RZ ;  /* 0x0000002065027824 */ /* 0x040fe200078e00ff */
[C---:B------:R-:W-:Y:S01]  /*4d90*/  SHF.L.U32 R46, R101.reuse, 0x10, RZ ;  /* 0x00000010652e7819 */ /* 0x040fe200000006ff */
[C---:B------:R-:W-:Y:S01]  /*4da0*/  IMAD.SHL.U32 R100, R101.reuse, 0x4, RZ ;  /* 0x0000000465647824 */ /* 0x040fe200078e00ff */
[C---:B------:R-:W-:Y:S01]  /*4db0*/  LOP3.LUT R102, R101.reuse, 0x60, RZ, 0xc0, !PT ;  /* 0x0000006065667812 */ /* 0x040fe200078ec0ff */
[----:B------:R-:W-:Y:S01]  /*4dc0*/  HFMA2 R97, -RZ, RZ, 0, 5.9604644775390625e-08 ;  /* 0x00000001ff617431 */ /* 0x000fe200000001ff */
[----:B------:R-:W-:Y:S02]  /*4dd0*/  UMOV UR48, 0x400 ;  /* 0x0000040000307882 */ /* 0x000fe40000000000 */
[----:B------:R-:W1:Y:S01]  /*4de0*/  LDC R91, c[0x0][0x370] ;  /* 0x0000dc00ff5b7b82 */ /* 0x000e620000000800 */
[----:B------:R-:W-:Y:S01]  /*4df0*/  ULEA UR48, UR37, UR48, 0x18 ;  /* 0x0000003025307291 */ /* 0x000fe2000f8ec0ff */
[----:B------:R-:W-:Y:S01]  /*4e00*/  LOP3.LUT R3, R2, 0xc0, RZ, 0xc0, !PT ;  /* 0x000000c002037812 */ /* 0x000fe200078ec0ff */
[----:B------:R-:W-:Y:S01]  /*4e10*/  HFMA2 R95, -RZ, RZ, 0, 0 ;  /* 0x00000000ff5f7431 */ /* 0x000fe200000001ff */
[----:B------:R-:W-:Y:S01]  /*4e20*/  LOP3.LUT R99, R101, 0x2, RZ, 0xc0, !PT ;  /* 0x0000000265637812 */ /* 0x000fe200078ec0ff */
[----:B------:R-:W-:Y:S01]  /*4e30*/  UIADD3 UR4, UPT, UPT, UR48, 0x200, URZ ;  /* 0x0000020030047890 */ /* 0x000fe2000fffe0ff */
[----:B------:R-:W-:Y:S01]  /*4e40*/  LOP3.LUT R100, R3, 0x18, R100, 0xf8, !PT ;  /* 0x0000001803647812 */ /* 0x000fe200078ef864 */
[----:B------:R-:W-:Y:S01]  /*4e50*/  IMAD.MOV.U32 R45, RZ, RZ, RZ ;  /* 0x000000ffff2d7224 */ /* 0x000fe200078e00ff */
[----:B------:R-:W2:Y:S01]  /*4e60*/  LDC R42, c[0x0][0xb0c] ;  /* 0x0002c300ff2a7b82 */ /* 0x000ea20000000800 */
[----:B------:R-:W-:Y:S01]  /*4e70*/  LOP3.LUT R46, R46, 0x600000, RZ, 0xc0, !PT ;  /* 0x006000002e2e7812 */ /* 0x000fe200078ec0ff */
[----:B------:R-:W-:Y:S01]  /*4e80*/  IMAD.MOV.U32 R105, RZ, RZ, RZ ;  /* 0x000000ffff697224 */ /* 0x000fe200078e00ff */
[----:B------:R-:W-:Y:S01]  /*4e90*/  LOP3.LUT R100, R100, 0xf20, R2, 0xf8, !PT ;  /* 0x00000f2064647812 */ /* 0x000fe200078ef802 */
[----:B------:R-:W-:Y:S01]  /*4ea0*/  IMAD.U32 R93, RZ, RZ, UR4 ;  /* 0x00000004ff5d7e24 */ /* 0x000fe2000f8e00ff */
[----:B------:R-:W-:Y:S01]  /*4eb0*/  LOP3.LUT R101, R101, 0x4, RZ, 0xc0, !PT ;  /* 0x0000000465657812 */ /* 0x000fe200078ec0ff */
[----:B------:R-:W3:Y:S01]  /*4ec0*/  LDCU.64 UR52, c[0x0][0x348] ;  /* 0x00006900ff3477ac */ /* 0x000ee20008000a00 */
[----:B------:R-:W-:Y:S01]  /*4ed0*/  MOV R96, RZ ;  /* 0x000000ff00607202 */ /* 0x000fe20000000f00 */
[----:B------:R-:W4:Y:S01]  /*4ee0*/  LDC R89, c[0x0][0xb20] ;  /* 0x0002c800ff597b82 */ /* 0x000f220000000800 */
[----:B------:R-:W3:Y:S01]  /*4ef0*/  LDS R0, [UR48+0x130] ;  /* 0x00013030ff007984 */ /* 0x000ee20008000800 */
[----:B------:R-:W-:Y:S01]  /*4f00*/  IMAD R100, R100, 0x2, R93 ;  /* 0x0000000264647824 */ /* 0x000fe200078e025d */
[----:B------:R-:W1:Y:S03]  /*4f10*/  LDCU.64 UR38, c[0x0][0x888] ;  /* 0x00011100ff2677ac */ /* 0x000e660008000a00 */
[--C-:B------:R-:W-:Y:S01]  /*4f20*/  IMAD R99, R99, -0x10, R100.reuse ;  /* 0xfffffff063637824 */ /* 0x100fe200078e0264 */
[----:B------:R-:W1:Y:S01]  /*4f30*/  LDCU.64 UR44, c[0x0][0x890] ;  /* 0x00011200ff2c77ac */ /* 0x000e620008000a00 */
[----:B------:R-:W1:Y:S01]  /*4f40*/  LDC R41, c[0x0][0xb30] ;  /* 0x0002cc00ff297b82 */ /* 0x000e620000000800 */
[----:B------:R-:W-:Y:S01]  /*4f50*/  IMAD R98, R101, -0x10, R100 ;  /* 0xfffffff065627824 */ /* 0x000fe200078e0264 */
[----:B------:R-:W-:Y:S01]  /*4f60*/  UMOV UR49, URZ ;  /* 0x000000ff00317c82 */ /* 0x000fe20008000000 */
[----:B------:R-:W-:-:S05]  /*4f70*/  UMOV UR51, URZ ;  /* 0x000000ff00337c82 */ /* 0x000fca0008000000 */
[----:B------:R-:W1:Y:S08]  /*4f80*/  LDC.64 R84, c[0x0][0xb10] ;  /* 0x0002c400ff547b82 */ /* 0x000e700000000a00 */
[----:B------:R-:W1:Y:S08]  /*4f90*/  LDC.64 R38, c[0x0][0xb18] ;  /* 0x0002c600ff267b82 */ /* 0x000e700000000a00 */
[----:B------:R-:W1:Y:S08]  /*4fa0*/  LDC.64 R36, c[0x0][0xb28] ;  /* 0x0002ca00ff247b82 */ /* 0x000e700000000a00 */
[----:B------:R-:W1:Y:S01]  /*4fb0*/  LDC.64 R82, c[0x0][0x8b0] ;  /* 0x00022c00ff527b82 */ /* 0x000e620000000a00 */
[----:B---3--:R-:W-:-:S07]  /*4fc0*/  IMAD.IADD R46, R0, 0x1, R46 ;  /* 0x00000001002e7824 */ /* 0x008fce00078e022e */
[----:B------:R-:W3:Y:S08]  /*4fd0*/  LDC.64 R80, c[0x0][0x8a8] ;  /* 0x00022a00ff507b82 */ /* 0x000ef00000000a00 */
[----:B--2-4-:R-:W1:Y:S02]  /*4fe0*/  LDC R90, c[0x0][0x374] ;  /* 0x0000dd00ff5a7b82 */ /* 0x014e640000000800 */
.L_x_132:
[----:B------:R-:W-:Y:S02]  /*4ff0*/  LEA R0, R105, UR48, 0x3 ;  /* 0x0000003069007c11 */ /* 0x000fe4000f8e18ff */
[----:B------:R-:W-:Y:S02]  /*5000*/  SHF.L.U32 R2, R95, 0x1f, RZ ;  /* 0x0000001f5f027819 */ /* 0x000fe400000006ff */
[----:B-1----:R-:W-:Y:S02]  /*5010*/  LEA R16, R105, UR48, 0x4 ;  /* 0x0000003069107c11 */ /* 0x002fe4000f8e20ff */
[----:B------:R-:W2:Y:S02]  /*5020*/  SYNCS.PHASECHK.TRANS64.TRYWAIT P0, [R0+URZ+0x80], R2 ;  /* 0x00008002000075a7 */ /* 0x000ea400080011ff */
[----:B--23--:R-:W-:Y:S05]  /*5030*/  @!P0 BRA `(.L_x_89) ;  /* 0x00000048005c8947 */ /* 0x00cfea0003800000 */
.L_x_178:
[----:B------:R-:W4:Y:S01]  /*5040*/  LDC.64 R10, c[0x0][0xb10] ;  /* 0x0002c400ff0a7b82 */ /* 0x000f220000000a00 */
[----:B------:R-:W3:Y:S01]  /*5050*/  LDS.128 R16, [R16+0x110] ;  /* 0x0001100010107984 */ /* 0x000ee20000000c00 */
[----:B-1----:R-:W-:Y:S01]  /*5060*/  ISETP.NE.AND P1, PT, R41, 0x1, PT ;  /* 0x000000012900780c */ /* 0x002fe20003f25270 */
[----:B--2---:R-:W-:Y:S01]  /*5070*/  VIADD R0, R0, 0x90 ;  /* 0x0000009000007836 */ /* 0x004fe20000000000 */
[----:B------:R-:W-:Y:S04]  /*5080*/  ISETP.GE.AND P0, PT, R40, 0x1, PT ;  /* 0x000000012800780c */ /* 0x000fe80003f06270 */
[----:B------:R-:W1:Y:S01]  /*5090*/  LDC.64 R8, c[0x0][0xb18] ;  /* 0x0002c600ff087b82 */ /* 0x000e620000000a00 */
[----:B------:R-:W-:Y:S01]  /*50a0*/  PRMT R0, RZ, 0x654, R0 ;  /* 0x00000654ff007816 */ /* 0x000fe20000000000 */
[----:B------:R-:W-:Y:S01]  /*50b0*/  @!PT LDS RZ, [RZ] ;  /* 0x00000000fffff984 */ /* 0x000fe20000000800 */
[----:B------:R-:W-:Y:S01]  /*50c0*/  @!PT LDS RZ, [RZ] ;  /* 0x00000000fffff984 */ /* 0x000fe20000000800 */
[----:B------:R-:W-:Y:S01]  /*50d0*/  @!PT LDS RZ, [RZ] ;  /* 0x00000000fffff984 */ /* 0x000fe20000000800 */
[----:B------:R-:W-:Y:S01]  /*50e0*/  @!PT LDS RZ, [RZ] ;  /* 0x00000000fffff984 */ /* 0x000fe20000000800 */
[----:B------:R2:W-:Y:S06]  /*50f0*/  MEMBAR.ALL.CTA ;  /* 0x0000000000007992 */ /* 0x0005ec0000008000 */
[----:B--2---:R-:W2:Y:S01]  /*5100*/  FENCE.VIEW.ASYNC.S ;  /* 0x00000000000073c6 */ /* 0x004ea20000000000 */
[----:B------:R-:W1:Y:S08]  /*5110*/  @!P1 LDC R12, c[0x0][0xb20] ;  /* 0x0002c800ff0c9b82 */ /* 0x000e700000000800 */
[----:B------:R-:W1:Y:S01]  /*5120*/  @!P1 LDC R7, c[0x0][0xb0c] ;  /* 0x0002c300ff079b82 */ /* 0x000e620000000800 */
[----:B--2---:R2:W-:Y:S01]  /*5130*/  SYNCS.ARRIVE.TRANS64.RED.A1T0 RZ, [R0+URZ], RZ ;  /* 0x000000ff00ff79a7 */ /* 0x0045e200081004ff */
[----:B---3--:R-:W-:Y:S04]  /*5140*/  LOP3.LUT P4, RZ, R18, 0x1, RZ, 0xc0, !PT ;  /* 0x0000000112ff7812 */ /* 0x008fe8000788c0ff */
[----:B------:R-:W-:Y:S09]  /*5150*/  P2R R103, PR, RZ, 0x10 ;  /* 0x00000010ff677803 */ /* 0x000ff20000000000 */
[----:B------:R-:W-:Y:S02]  /*5160*/  @P4 MOV R44, R16 ;  /* 0x00000010002c4202 */ /* 0x000fe40000000f00 */
[----:B------:R-:W-:Y:S01]  /*5170*/  @P4 LOP3.LUT R43, R17, 0xffff, RZ, 0xc0, !PT ;  /* 0x0000ffff112b4812 */ /* 0x000fe200078ec0ff */
[----:B--2-4-:R-:W-:Y:S06]  /*5180*/  @!P0 BRA `(.L_x_90) ;  /* 0x0000000000a48947 */ /* 0x014fec0003800000 */
[----:B------:R-:W-:Y:S01]  /*5190*/  IMAD.HI.U32 R0, R90, R39, RZ ;  /* 0x000000275a007227 */ /* 0x000fe200078e00ff */
[----:B------:R-:W-:Y:S02]  /*51a0*/  ISETP.NE.AND P0, PT, R38, 0x1, PT ;  /* 0x000000012600780c */ /* 0x000fe40003f05270 */
[----:B------:R-:W-:Y:S01]  /*51b0*/  ISETP.NE.AND P2, PT, R40, 0x1, PT ;  /* 0x000000012800780c */ /* 0x000fe20003f45270 */
[----:B------:R-:W-:Y:S01]  /*51c0*/  IMAD.HI.U32 R4, R91, R84, RZ ;  /* 0x000000545b047227 */ /* 0x000fe200078e00ff */
[----:B------:R-:W-:Y:S02]  /*51d0*/  SHF.R.U32.HI R0, RZ, R89, R0 ;  /* 0x00000059ff007219 */ /* 0x000fe40000011600 */
[----:B------:R-:W-:Y:S01]  /*51e0*/  ISETP.NE.AND P3, PT, R42, 0x1, PT ;  /* 0x000000012a00780c */ /* 0x000fe20003f65270 */
[----:B------:R-:W-:Y:S01]  /*51f0*/  IMAD.HI.U32 R6, R43, R39, RZ ;  /* 0x000000272b067227 */ /* 0x000fe200078e00ff */
[-C--:B------:R-:W-:Y:S02]  /*5200*/  SHF.R.U32.HI R4, RZ, R85.reuse, R4 ;  /* 0x00000055ff047219 */ /* 0x080fe40000011604 */
[----:B------:R-:W-:Y:S01]  /*5210*/  SEL R0, R90, R0, !P0 ;  /* 0x000000005a007207 */ /* 0x000fe20004000000 */
[----:B------:R-:W-:Y:S01]  /*5220*/  IMAD.HI.U32 R5, R44, R84, RZ ;  /* 0x000000542c057227 */ /* 0x000fe200078e00ff */
[----:B------:R-:W-:Y:S03]  /*5230*/  SEL R4, R91, R4, !P3 ;  /* 0x000000045b047207 */ /* 0x000fe60005800000 */
[-C--:B------:R-:W-:Y:S01]  /*5240*/  IMAD.HI.U32 R3, R0, R36.reuse, RZ ;  /* 0x0000002400037227 */ /* 0x080fe200078e00ff */
[----:B------:R-:W-:Y:S03]  /*5250*/  SHF.R.U32.HI R5, RZ, R85, R5 ;  /* 0x00000055ff057219 */ /* 0x000fe60000011605 */
[----:B------:R-:W-:Y:S01]  /*5260*/  IMAD.HI.U32 R2, R4, R36, RZ ;  /* 0x0000002404027227 */ /* 0x000fe200078e00ff */
[----:B------:R-:W-:Y:S02]  /*5270*/  @P2 SHF.R.U32.HI R0, RZ, R37, R3 ;  /* 0x00000025ff002219 */ /* 0x000fe40000011603 */
[----:B------:R-:W-:Y:S02]  /*5280*/  SHF.R.U32.HI R3, RZ, R89, R6 ;  /* 0x00000059ff037219 */ /* 0x000fe40000011606 */
[----:B------:R-:W-:Y:S01]  /*5290*/  @P2 SHF.R.U32.HI R4, RZ, R37, R2 ;  /* 0x00000025ff042219 */ /* 0x000fe20000011602 */
[----:B------:R-:W-:Y:S01]  /*52a0*/  IMAD R0, R40, R0, RZ ;  /* 0x0000000028007224 */ /* 0x000fe200078e02ff */
[----:B------:R-:W-:Y:S02]  /*52b0*/  SEL R3, R43, R3, !P0 ;  /* 0x000000032b037207 */ /* 0x000fe40004000000 */
[----:B------:R-:W-:Y:S01]  /*52c0*/  SEL R2, R44, R5, !P3 ;  /* 0x000000052c027207 */ /* 0x000fe20005800000 */
[----:B------:R-:W-:Y:S01]  /*52d0*/  IMAD R5, R40, R4, RZ ;  /* 0x0000000428057224 */ /* 0x000fe200078e02ff */
[C---:B------:R-:W-:Y:S01]  /*52e0*/  ISETP.GE.AND P0, PT, R3.reuse, R0, PT ;  /* 0x000000000300720c */ /* 0x040fe20003f06270 */
[C---:B------:R-:W-:Y:S03]  /*52f0*/  IMAD.HI.U32 R0, R3.reuse, R36, RZ ;  /* 0x0000002403007227 */ /* 0x040fe600078e00ff */
[C---:B------:R-:W-:Y:S02]  /*5300*/  ISETP.GE.OR P0, PT, R2.reuse, R5, P0 ;  /* 0x000000050200720c */ /* 0x040fe40000706670 */
[----:B------:R-:W-:Y:S04]  /*5310*/  SHF.R.U32.HI R0, RZ, R37, R0 ;  /* 0x00000025ff007219 */ /* 0x000fe80000011600 */
[C---:B------:R-:W-:Y:S05]  /*5320*/  SEL R6, R3.reuse, R0, !P2 ;  /* 0x0000000003067207 */ /* 0x040fea0005000000 */
        /* <DEDUP_REMOVED lines=14> */
[----:B------:R-:W-:Y:S07]  /*5410*/  IMAD R43, R3, R38, R43 ;  /* 0x00000026032b7224 */ /* 0x000fee00078e022b */
.L_x_90:
[----:B-1----:R-:W-:Y:S01]  /*5420*/  @!P1 ISETP.NE.AND P0, PT, R8, 0x1, PT ;  /* 0x000000010800980c */ /* 0x002fe20003f05270 */
[----:B------:R-:W-:Y:S01]  /*5430*/  @!P1 IMAD.HI.U32 R2, R43, R9, RZ ;  /* 0x000000092b029227 */ /* 0x000fe200078e00ff */
[----:B------:R-:W-:Y:S01]  /*5440*/  R2UR UR42, R21 ;  /* 0x00000000152a72ca */ /* 0x000fe200000e0000 */
[----:B------:R-:W-:Y:S01]  /*5450*/  BSSY.RECONVERGENT B6, `(.L_x_91) ;  /* 0x0000031000067945 */ /* 0x000fe20003800200 */
[----:B------:R-:W-:Y:S01]  /*5460*/  R2UR UR41, R20 ;  /* 0x00000000142972ca */ /* 0x000fe200000e0000 */
[C---:B------:R-:W-:Y:S01]  /*5470*/  @!P1 IMAD.HI.U32 R0, R44.reuse, R10, RZ ;  /* 0x0000000a2c009227 */ /* 0x040fe200078e00ff */
[----:B------:R-:W-:Y:S02]  /*5480*/  @!P1 SHF.R.U32.HI R2, RZ, R12, R2 ;  /* 0x0000000cff029219 */ /* 0x000fe40000011602 */
[----:B------:R-:W-:Y:S01]  /*5490*/  @!P1 ISETP.NE.AND P2, PT, R7, 0x1, PT ;  /* 0x000000010700980c */ /* 0x000fe20003f45270 */
[----:B------:R-:W-:Y:S01]  /*54a0*/  VIADD R105, R105, 0x1 ;  /* 0x0000000169697836 */ /* 0x000fe20000000000 */
[----:B------:R-:W-:Y:S02]  /*54b0*/  @!P1 SEL R2, R43, R2, !P0 ;  /* 0x000000022b029207 */ /* 0x000fe40004000000 */
[----:B------:R-:W-:Y:S02]  /*54c0*/  @!P1 SHF.R.U32.HI R0, RZ, R11, R0 ;  /* 0x0000000bff009219 */ /* 0x000fe40000011600 */
[----:B------:R-:W-:Y:S01]  /*54d0*/  LOP3.LUT P0, RZ, R93, 0x1b0, RZ, 0xc0, !PT ;  /* 0x000001b05dff7812 */ /* 0x000fe2000780c0ff */
[----:B------:R-:W-:Y:S01]  /*54e0*/  USHF.L.U32 UR42, UR42, 0x7, URZ ;  /* 0x000000072a2a7899 */ /* 0x000fe200080006ff */
[----:B------:R-:W-:Y:S01]  /*54f0*/  @!P1 SEL R3, R44, R0, !P2 ;  /* 0x000000002c039207 */ /* 0x000fe20005000000 */
[----:B------:R-:W-:Y:S01]  /*5500*/  USHF.L.U32 UR41, UR41, 0x7, URZ ;  /* 0x0000000729297899 */ /* 0x000fe200080006ff */
[----:B------:R-:W-:Y:S03]  /*5510*/  @P4 SHF.R.U32.HI R94, RZ, 0x10, R17 ;  /* 0x00000010ff5e4819 */ /* 0x000fe60000011611 */
[----:B------:R-:W-:Y:S02]  /*5520*/  @!P1 IMAD.IADD R0, R2, 0x1, -R3 ;  /* 0x0000000102009824 */ /* 0x000fe400078e0a03 */
[----:B------:R-:W-:Y:S02]  /*5530*/  @!P1 IMAD.IADD R2, R3, 0x1, -R2 ;  /* 0x0000000103029824 */ /* 0x000fe400078e0a02 */
[----:B------:R-:W-:Y:S02]  /*5540*/  @!P1 IMAD R44, R0, R7, R44 ;  /* 0x00000007002c9224 */ /* 0x000fe400078e022c */
[----:B------:R-:W-:Y:S01]  /*5550*/  @!P1 IMAD R43, R2, R8, R43 ;  /* 0x00000008022b9224 */ /* 0x000fe200078e022b */
[----:B------:R-:W-:Y:S06]  /*5560*/  @!P0 BRA `(.L_x_92) ;  /* 0x00000000007c8947 */ /* 0x000fec0003800000 */
[----:B------:R-:W1:Y:S01]  /*5570*/  LDCU.64 UR8, c[0x4][0x80] ;  /* 0x01001000ff0877ac */ /* 0x000e620008000a00 */
[----:B------:R-:W-:Y:S01]  /*5580*/  MOV R2, 0x0 ;  /* 0x0000000000027802 */ /* 0x000fe20000000f00 */
[----:B------:R-:W-:Y:S02]  /*5590*/  HFMA2 R12, -RZ, RZ, 0, 5.9604644775390625e-08 ;  /* 0x00000001ff0c7431 */ /* 0x000fe400000001ff */
[----:B------:R-:W-:Y:S01]  /*55a0*/  IMAD.MOV.U32 R8, RZ, RZ, 0x70 ;  /* 0x00000070ff087424 */ /* 0x000fe200078e00ff */
[----:B------:R2:W3:Y:S01]  /*55b0*/  LDC.64 R14, c[0x4][R2] ;  /* 0x01000000020e7b82 */ /* 0x0004e20000000a00 */
[----:B------:R-:W4:Y:S01]  /*55c0*/  LDCU.64 UR6, c[0x4][0x88] ;  /* 0x01001100ff0677ac */ /* 0x000f220008000a00 */
[----:B------:R-:W-:Y:S01]  /*55d0*/  IMAD.MOV.U32 R13, RZ, RZ, RZ ;  /* 0x000000ffff0d7224 */ /* 0x000fe200078e00ff */
[----:B------:R-:W2:Y:S01]  /*55e0*/  LDCU.64 UR4, c[0x4][0x8] ;  /* 0x01000100ff0477ac */ /* 0x000ea20008000a00 */
[----:B-1----:R-:W-:Y:S01]  /*55f0*/  MOV R5, UR9 ;  /* 0x0000000900057c02 */ /* 0x002fe20008000f00 */
[----:B------:R-:W-:Y:S01]  /*5600*/  IMAD.U32 R4, RZ, RZ, UR8 ;  /* 0x00000008ff047e24 */ /* 0x000fe2000f8e00ff */
[----:B----4-:R-:W-:Y:S01]  /*5610*/  MOV R7, UR7 ;  /* 0x0000000700077c02 */ /* 0x010fe20008000f00 */
[----:B------:R-:W-:Y:S01]  /*5620*/  IMAD.U32 R6, RZ, RZ, UR6 ;  /* 0x00000006ff067e24 */ /* 0x000fe2000f8e00ff */
[----:B--2---:R-:W-:Y:S01]  /*5630*/  MOV R11, UR5 ;  /* 0x00000005000b7c02 */ /* 0x004fe20008000f00 */
[----:B------:R-:W-:Y:S02]  /*5640*/  IMAD.U32 R10, RZ, RZ, UR4 ;  /* 0x00000004ff0a7e24 */ /* 0x000fe4000f8e00ff */
[----:B------:R-:W-:Y:S07]  /*5650*/  LEPC R20, `(.L_x_93) ;  /* 0x000000001014794e */ /* 0x000fee0000000000 */
[----:B---3-5:R-:W-:Y:S05]  /*5660*/  CALL.ABS.NOINC R14 ;  /* 0x000000000e007343 */ /* 0x028fea0003c00000 */
.L_x_93:
[----:B------:R-:W1:Y:S01]  /*5670*/  LDCU.64 UR8, c[0x4][0x80] ;  /* 0x01001000ff0877ac */ /* 0x000e620008000a00 */
[----:B------:R-:W2:Y:S01]  /*5680*/  LDC.64 R2, c[0x4][R2] ;  /* 0x0100000002027b82 */ /* 0x000ea20000000a00 */
[----:B------:R-:W-:Y:S02]  /*5690*/  HFMA2 R12, -RZ, RZ, 0, 5.9604644775390625e-08 ;  /* 0x00000001ff0c7431 */ /* 0x000fe400000001ff */
[----:B------:R-:W-:Y:S02]  /*56a0*/  IMAD.MOV.U32 R8, RZ, RZ, 0x70 ;  /* 0x00000070ff087424 */ /* 0x000fe400078e00ff */
[----:B------:R-:W-:Y:S01]  /*56b0*/  IMAD.MOV.U32 R13, RZ, RZ, RZ ;  /* 0x000000ffff0d7224 */ /* 0x000fe200078e00ff */
[----:B------:R-:W3:Y:S01]  /*56c0*/  LDCU.64 UR6, c[0x4][0x88] ;  /* 0x01001100ff0677ac */ /* 0x000ee20008000a00 */
[----:B------:R-:W4:Y:S01]  /*56d0*/  LDCU.64 UR4, c[0x4][0x8] ;  /* 0x01000100ff0477ac */ /* 0x000f220008000a00 */
[----:B-1----:R-:W-:Y:S02]  /*56e0*/  MOV R4, UR8 ;  /* 0x0000000800047c02 */ /* 0x002fe40008000f00 */
[----:B------:R-:W-:Y:S02]  /*56f0*/  MOV R5, UR9 ;  /* 0x0000000900057c02 */ /* 0x000fe40008000f00 */
[----:B---3--:R-:W-:Y:S01]  /*5700*/  MOV R7, UR7 ;  /* 0x0000000700077c02 */ /* 0x008fe20008000f00 */
[----:B------:R-:W-:Y:S01]  /*5710*/  IMAD.U32 R6, RZ, RZ, UR6 ;  /* 0x00000006ff067e24 */ /* 0x000fe2000f8e00ff */
[----:B----4-:R-:W-:Y:S01]  /*5720*/  MOV R11, UR5 ;  /* 0x00000005000b7c02 */ /* 0x010fe20008000f00 */
[----:B------:R-:W-:Y:S02]  /*5730*/  IMAD.U32 R10, RZ, RZ, UR4 ;  /* 0x00000004ff0a7e24 */ /* 0x000fe4000f8e00ff */
[----:B------:R-:W-:Y:S07]  /*5740*/  LEPC R20, `(.L_x_92) ;  /* 0x000000001014794e */ /* 0x000fee0000000000 */
[----:B--2---:R-:W-:Y:S05]  /*5750*/  CALL.ABS.NOINC R2 ;  /* 0x0000000002007343 */ /* 0x004fea0003c00000 */
.L_x_92:
[----:B------:R-:W-:Y:S05]  /*5760*/  BSYNC.RECONVERGENT B6 ;  /* 0x0000000000067941 */ /* 0x000fea0003800200 */
.L_x_91:
[----:B------:R-:W-:Y:S01]  /*5770*/  ISETP.NE.U32.AND P4, PT, R82, RZ, PT ;  /* 0x000000ff5200720c */ /* 0x000fe20003f85070 */
[----:B------:R-:W-:Y:S01]  /*5780*/  UISETP.NE.AND UP2, UPT, UR50, URZ, UPT ;  /* 0x000000ff3200728c */ /* 0x000fe2000bf45270 */
[----:B------:R-:W-:Y:S01]  /*5790*/  ISETP.NE.U32.AND P2, PT, RZ, UR38, PT ;  /* 0x00000026ff007c0c */ /* 0x000fe2000bf45070 */
[----:B------:R-:W-:Y:S01]  /*57a0*/  UISETP.NE.U32.AND UP1, UPT, UR44, URZ, UPT ;  /* 0x000000ff2c00728c */ /* 0x000fe2000bf25070 */
[----:B------:R-:W-:Y:S01]  /*57b0*/  ISETP.NE.AND.EX P4, PT, R83, RZ, PT, P4 ;  /* 0x000000ff5300720c */ /* 0x000fe20003f85340 */
[----:B------:R-:W-:Y:S01]  /*57c0*/  UPLOP3.LUT UP0, UPT, UPT, UPT, UPT, 0x40, 0x4 ;  /* 0x000000000004789c */ /* 0x000fe20003f0e870 */
[----:B------:R-:W-:Y:S01]  /*57d0*/  ISETP.NE.AND.EX P2, PT, RZ, UR39, PT, P2 ;  /* 0x00000027ff007c0c */ /* 0x000fe2000bf45320 */
[----:B------:R-:W-:Y:S01]  /*57e0*/  UISETP.NE.AND.EX UP1, UPT, UR45, URZ, UPT, UP1 ;  /* 0x000000ff2d00728c */ /* 0x000fe2000bf25310 */
[----:B------:R-:W-:Y:S04]  /*57f0*/  PLOP3.LUT P1, PT, PT, PT, UP2, 0x80, 0x8 ;  /* 0x000000000008781c */ /* 0x000fe80003f2f028 */
[----:B------:R-:W-:Y:S06]  /*5800*/  @UP2 UPLOP3.LUT UP0, UPT, UPT, UPT, UP1, 0x80, 0x8 ;  /* 0x000000000008289c */ /* 0x000fec0003f0f010 */
[----:B------:R-:W-:Y:S01]  /*5810*/  PLOP3.LUT P0, PT, PT, PT, UP0, 0x80, 0x8 ;  /* 0x000000000008781c */ /* 0x000fe20003f0f008 */
[----:B------:R-:W-:Y:S01]  /*5820*/  @!UPT UIADD3 URZ, UPT, UPT, URZ, URZ, URZ ;  /* 0x000000fffffff290 */ /* 0x000fe2000fffe0ff */
[----:B------:R-:W-:Y:S11]  /*5830*/  BRA.U !UP1, `(.L_x_94) ;  /* 0x0000000109387547 */ /* 0x000ff6000b800000 */
[----:B------:R-:W-:Y:S01]  /*5840*/  UISETP.NE.U32.AND UP0, UPT, UR38, URZ, UPT ;  /* 0x000000ff2600728c */ /* 0x000fe2000bf05070 */
[----:B------:R-:W-:Y:S02]  /*5850*/  HFMA2 R0, -RZ, RZ, 0, 5.9604644775390625e-08 ;  /* 0x00000001ff007431 */ /* 0x000fe400000001ff */
[----:B------:R-:W-:Y:S01]  /*5860*/  IMAD.MOV.U32 R88, RZ, RZ, 0x1 ;  /* 0x00000001ff587424 */ /* 0x000fe200078e00ff */
[----:B------:R-:W-:Y:S06]  /*5870*/  UISETP.NE.AND.EX UP0, UPT, UR39, URZ, UPT, UP0 ;  /* 0x000000ff2700728c */ /* 0x000fec000bf05300 */
[----:B------:R-:W-:Y:S05]  /*5880*/  PLOP3.LUT P3, PT, PT, PT, UP0, 0x80, 0x8 ;  /* 0x000000000008781c */ /* 0x000fea0003f6f008 */
[----:B------:R-:W1:Y:S01]  /*5890*/  @UP0 LDCU.64 UR6, c[0x0][0x888] ;  /* 0x00011100ff0607ac */ /* 0x000e620008000a00 */
[----:B------:R-:W-:Y:S07]  /*58a0*/  @UP0 UIMAD UR4, UR36, UR44, URZ ;  /* 0x0000002c240402a4 */ /* 0x000fee000f8e02ff */
[----:B------:R-:W-:Y:S01]  /*58b0*/  @!P3 PRMT R88, R0, 0x7610, R88 ;  /* 0x000076100058b816 */ /* 0x000fe20000000058 */
[----:B-1----:R-:W-:Y:S03]  /*58c0*/  @UP0 UIMAD.WIDE UR6, UR4, 0x4, UR6 ;  /* 0x00000004040608a5 */ /* 0x002fe6000f8e0206 */
[----:B------:R-:W1:Y:S03]  /*58d0*/  @!UP0 LDCU UR4, c[0x0][0x880] ;  /* 0x00011000ff0487ac */ /* 0x000e660008000800 */
[----:B------:R-:W-:Y:S01]  /*58e0*/  IMAD.U32 R2, RZ, RZ, UR6 ;  /* 0x00000006ff027e24 */ /* 0x000fe2000f8e00ff */
[----:B------:R-:W-:Y:S05]  /*58f0*/  MOV R3, UR7 ;  /* 0x0000000700037c02 */ /* 0x000fea0008000f00 */
[----:B-----5:R2:W5:Y:S02]  /*5900*/  @P3 LDG.E R49, desc[UR46][R2.64] ;  /* 0x0000002e02313981 */ /* 0x020564000c1e1900 */
[----:B-12---:R-:W-:Y:S02]  /*5910*/  @!P3 IMAD.U32 R49, RZ, RZ, UR4 ;  /* 0x00000004ff31be24 */ /* 0x006fe4000f8e00ff */
.L_x_94:
[----:B------:R-:W-:Y:S05]  /*5920*/  @!P4 BRA `(.L_x_95) ;  /* 0x000000000020c947 */ /* 0x000fea0003800000 */
[----:B------:R-:W-:Y:S04]  /*5930*/  ISETP.NE.U32.AND P3, PT, R80, RZ, PT ;  /* 0x000000ff5000720c */ /* 0x000fe80003f65070 */
[----:B------:R-:W-:Y:S11]  /*5940*/  ISETP.NE.AND.EX P3, PT, R81, RZ, PT, P3 ;  /* 0x000000ff5100720c */ /* 0x000ff60003f65330 */
[----:B------:R-:W-:Y:S02]  /*5950*/  @!UPT UIADD3 URZ, UPT, UPT, URZ, URZ, URZ ;  /* 0x000000fffffff290 */ /* 0x000fe4000fffe0ff */
[----:B------:R-:W1:Y:S01]  /*5960*/  @P3 LDC.64 R2, c[0x0][0x8a8] ;  /* 0x00022a00ff023b82 */ /* 0x000e620000000a00 */
[----:B------:R-:W-:Y:S04]  /*5970*/  @P3 IMAD R0, R82, UR36, RZ ;  /* 0x0000002452003c24 */ /* 0x000fe8000f8e02ff */
[----:B-1----:R-:W-:Y:S05]  /*5980*/  @P3 IMAD.WIDE R2, R0, 0x4, R2 ;  /* 0x0000000400023825 */ /* 0x002fea00078e0202 */
[----:B-----5:R1:W5:Y:S02]  /*5990*/  @P3 LDG.E R47, desc[UR46][R2.64] ;  /* 0x0000002e022f3981 */ /* 0x020364000c1e1900 */
[----:B-1----:R-:W2:Y:S02]  /*59a0*/  @!P3 LDC R47, c[0x0][0x8a0] ;  /* 0x00022800ff2fbb82 */ /* 0x002ea40000000800 */
.L_x_95:
[----:B-----5:R-:W-:Y:S01]  /*59b0*/  FSETP.NEU.AND P3, PT, R49, RZ, PT ;  /* 0x000000ff3100720b */ /* 0x020fe20003f6d000 */
[----:B------:R-:W-:Y:S01]  /*59c0*/  BSSY B1, `(.L_x_96) ;  /* 0x0000039000017945 */ /* 0x000fe20003800000 */
[----:B------:R-:W-:Y:S01]  /*59d0*/  SEL R3, RZ, 0xffffffff, P2 ;  /* 0xffffffffff037807 */ /* 0x000fe20001000000 */
[----:B------:R-:W-:Y:S01]  /*59e0*/  IMAD.MOV.U32 R66, RZ, RZ, 0x1 ;  /* 0x00000001ff427424 */ /* 0x000fe200078e00ff */
[----:B------:R-:W-:Y:S01]  /*59f0*/  @P1 LOP3.LUT P2, RZ, R88, 0xff, RZ, 0xc0, !PT ;  /* 0x000000ff58ff1812 */ /* 0x000fe2000784c0ff */
[----:B------:R-:W-:Y:S01]  /*5a00*/  IMAD R48, R45, 0x80, R46 ;  /* 0x000000802d307824 */ /* 0x000fe200078e022e */
[----:B------:R-:W-:Y:S01]  /*5a10*/  @P1 SEL R0, RZ, 0xffffffff, P3 ;  /* 0xffffffffff001807 */ /* 0x000fe20001800000 */
[----:B------:R-:W-:Y:S01]  /*5a20*/  IMAD R106, R101, -0x10, R99 ;  /* 0xfffffff0656a7824 */ /* 0x000fe200078e0263 */
[----:B------:R-:W-:Y:S01]  /*5a30*/  LOP3.LUT R97, R97, 0x1, RZ, 0x3c, !PT ;  /* 0x0000000161617812 */ /* 0x000fe200078e3cff */
[----:B------:R-:W-:Y:S01]  /*5a40*/  IMAD.MOV.U32 R65, RZ, RZ, RZ ;  /* 0x000000ffff417224 */ /* 0x000fe200078e00ff */
[----:B------:R-:W-:Y:S02]  /*5a50*/  @P0 SEL R0, R3, R0, !P2 ;  /* 0x0000000003000207 */ /* 0x000fe40005000000 */
[----:B------:R-:W-:Y:S02]  /*5a60*/  CS2R R78, SRZ ;  /* 0x00000000004e7805 */ /* 0x000fe4000001ff00 */
[----:B------:R-:W-:Y:S02]  /*5a70*/  LEA R64, R45, UR48, 0x3 ;  /* 0x000000302d407c11 */ /* 0x000fe4000f8e18ff */
[----:B------:R-:W-:Y:S02]  /*5a80*/  CS2R R76, SRZ ;  /* 0x00000000004c7805 */ /* 0x000fe4000001ff00 */
[----:B------:R-:W-:Y:S02]  /*5a90*/  @P1 LOP3.LUT R0, R0, 0x1, RZ, 0xc0, !PT ;  /* 0x0000000100001812 */ /* 0x000fe400078ec0ff */
[----:B------:R-:W-:Y:S02]  /*5aa0*/  CS2R R70, SRZ ;  /* 0x0000000000467805 */ /* 0x000fe4000001ff00 */
[----:B------:R-:W-:Y:S02]  /*5ab0*/  PLOP3.LUT P2, PT, PT, PT, UP1, 0x80, 0x8 ;  /* 0x000000000008781c */ /* 0x000fe40003f4f018 */
[----:B------:R-:W-:Y:S02]  /*5ac0*/  CS2R R68, SRZ ;  /* 0x0000000000447805 */ /* 0x000fe4000001ff00 */
[----:B------:R-:W-:Y:S02]  /*5ad0*/  ISETP.NE.U32.OR P5, PT, R0, 0x1, !P1 ;  /* 0x000000010000780c */ /* 0x000fe40004fa5470 */
[----:B------:R-:W-:Y:S02]  /*5ae0*/  CS2R R62, SRZ ;  /* 0x00000000003e7805 */ /* 0x000fe4000001ff00 */
[----:B------:R-:W-:Y:S02]  /*5af0*/  LOP3.LUT P4, R104, R88, 0xff, RZ, 0xc0, !PT ;  /* 0x000000ff58687812 */ /* 0x000fe4000788c0ff */
[----:B------:R-:W-:Y:S02]  /*5b00*/  CS2R R60, SRZ ;  /* 0x00000000003c7805 */ /* 0x000fe4000001ff00 */
[----:B------:R-:W-:Y:S02]  /*5b10*/  SEL R2, RZ, 0xffffffff, P3 ;  /* 0xffffffffff027807 */ /* 0x000fe40001800000 */
[----:B------:R-:W-:Y:S02]  /*5b20*/  CS2R R58, SRZ ;  /* 0x00000000003a7805 */ /* 0x000fe4000001ff00 */
[----:B------:R-:W-:Y:S02]  /*5b30*/  P2R R107, PR, RZ, 0x20 ;  /* 0x00000020ff6b7803 */ /* 0x000fe40000000000 */
[----:B------:R-:W-:Y:S02]  /*5b40*/  CS2R R56, SRZ ;  /* 0x0000000000387805 */ /* 0x000fe4000001ff00 */
[----:B------:R-:W-:Y:S02]  /*5b50*/  @P2 SEL R2, R3, R2, !P4 ;  /* 0x0000000203022207 */ /* 0x000fe40006000000 */
[----:B------:R-:W-:Y:S02]  /*5b60*/  @P5 SHF.L.U32 R0, R97, 0x1f, RZ ;  /* 0x0000001f61005819 */ /* 0x000fe400000006ff */
[----:B------:R-:W-:Y:S02]  /*5b70*/  LOP3.LUT R2, R2, 0x1, RZ, 0xc0, !PT ;  /* 0x0000000102027812 */ /* 0x000fe400078ec0ff */
[----:B------:R1:W3:Y:S02]  /*5b80*/  @P5 SYNCS.PHASECHK.TRANS64.TRYWAIT P1, [UR48+0x30], R0 ;  /* 0x00003000ff0055a7 */ /* 0x0002e40008021130 */
[----:B------:R-:W-:Y:S04]  /*5b90*/  ISETP.NE.U32.AND P2, PT, R2, 0x1, PT ;  /* 0x000000010200780c */ /* 0x000fe80003f45070 */
[----:B------:R-:W-:Y:S02]  /*5ba0*/  P2R R67, PR, RZ, 0x4 ;  /* 0x00000004ff437803 */ /* 0x000fe40000000000 */
[----:B-1----:R-:W-:Y:S04]  /*5bb0*/  SHF.L.U32 R0, R96, 0x1f, RZ ;  /* 0x0000001f60007819 */ /* 0x002fe800000006ff */
[----:B------:R1:W4:Y:S01]  /*5bc0*/  SYNCS.PHASECHK.TRANS64.TRYWAIT P0, [R64+URZ+0xa0], R0 ;  /* 0x0000a000400075a7 */ /* 0x00032200080011ff */
[----:B---3--:R-:W-:Y:S01]  /*5bd0*/  @P5 SEL R66, RZ, 0x1, !P1 ;  /* 0x00000001ff425807 */ /* 0x008fe20004800000 */
[----:B-1----:R-:W-:Y:S06]  /*5be0*/  @!P5 BRA `(.L_x_97) ;  /* 0x000000000058d947 */ /* 0x002fec0003800000 */
[----:B------:R-:W-:Y:S01]  /*5bf0*/  IMAD.MOV.U32 R79, RZ, RZ, RZ ;  /* 0x000000ffff4f7224 */ /* 0x000fe200078e00ff */
[----:B------:R-:W-:Y:S01]  /*5c00*/  ISETP.NE.AND P1, PT, R66, RZ, PT ;  /* 0x000000ff4200720c */ /* 0x000fe20003f25270 */
[----:B------:R-:W-:Y:S01]  /*5c10*/  BSSY B0, `(.L_x_98) ;  /* 0x000000c000007945 */ /* 0x000fe20003800000 */
[----:B------:R-:W-:Y:S02]  /*5c20*/  CS2R R58, SRZ ;  /* 0x00000000003a7805 */ /* 0x000fe4000001ff00 */
[----:B------:R-:W-:Y:S02]  /*5c30*/  CS2R R56, SRZ ;  /* 0x0000000000387805 */ /* 0x000fe4000001ff00 */
[----:B------:R-:W-:Y:S02]  /*5c40*/  CS2R R62, SRZ ;  /* 0x00000000003e7805 */ /* 0x000fe4000001ff00 */
[----:B------:R-:W-:Y:S02]  /*5c50*/  CS2R R60, SRZ ;  /* 0x00000000003c7805 */ /* 0x000fe4000001ff00 */
[----:B------:R-:W-:Y:S02]  /*5c60*/  CS2R R70, SRZ ;  /* 0x0000000000467805 */ /* 0x000fe4000001ff00 */
[----:B------:R-:W-:Y:S02]  /*5c70*/  CS2R R68, SRZ ;  /* 0x0000000000447805 */ /* 0x000fe4000001ff00 */
[----:B------:R-:W-:Y:S01]  /*5c80*/  CS2R R76, SRZ ;  /* 0x00000000004c7805 */ /* 0x000fe2000001ff00 */
[----:B------:R-:W-:Y:S06]  /*5c90*/  @P1 BRA `(.L_x_99) ;  /* 0x00000000000c1947 */ /* 0x000fec0003800000 */
[----:B------:R-:W-:Y:S04]  /*5ca0*/  SHF.L.U32 R3, R97, 0x1f, RZ ;  /* 0x0000001f61037819 */ /* 0x000fe800000006ff */
[----:B------:R-:W1:Y:S02]  /*5cb0*/  SYNCS.PHASECHK.TRANS64.TRYWAIT P1, [UR48+0x30], R3 ;  /* 0x00003003ff0075a7 */ /* 0x000e640008021130 */
[----:B-1----:R-:W-:Y:S05]  /*5cc0*/  @!P1 BRA `(.L_x_100) ;  /* 0x0000003c004c9947 */ /* 0x002fea0003800000 */
.L_x_99:
[----:B------:R-:W-:Y:S05]  /*5cd0*/  BSYNC B0 ;  /* 0x0000000000007941 */ /* 0x000fea0003800000 */
.L_x_98:
[----:B------:R-:W-:Y:S01]  /*5ce0*/  ISETP.NE.AND P1, PT, R67, RZ, PT ;  /* 0x000000ff4300720c */ /* 0x000fe20003f25270 */
[----:B------:R-:W-:Y:S11]  /*5cf0*/  HFMA2 R65, -RZ, RZ, 0, 5.9604644775390625e-08 ;  /* 0x00000001ff417431 */ /* 0x000ff600000001ff */
[----:B------:R-:W-:Y:S01]  /*5d00*/  @!UPT UIADD3 URZ, UPT, UPT, URZ, URZ, URZ ;  /* 0x000000fffffff290 */ /* 0x000fe2000fffe0ff */
[----:B------:R3:W1:Y:S04]  /*5d10*/  @P1 LDS.128 R56, [R100] ;  /* 0x0000000064381984 */ /* 0x0006680000000c00 */
[----:B------:R3:W1:Y:S04]  /*5d20*/  @P1 LDS.128 R60, [R99+0x10] ;  /* 0x00001000633c1984 */ /* 0x0006680000000c00 */
[----:B------:R3:W1:Y:S04]  /*5d30*/  @P1 LDS.128 R68, [R98+0x20] ;  /* 0x0000200062441984 */ /* 0x0006680000000c00 */
[----:B------:R3:W1:Y:S02]  /*5d40*/  @P1 LDS.128 R76, [R106+0x30] ;  /* 0x000030006a4c1984 */ /* 0x0006640000000c00 */
.L_x_97:
[----:B------:R-:W-:Y:S05]  /*5d50*/  BSYNC B1 ;  /* 0x0000000000017941 */ /* 0x000fea0003800000 */
.L_x_96:
[----:B-1----:R-:W-:Y:S04]  /*5d60*/  SHF.R.U32.HI R2, RZ, 0x15, R48 ;  /* 0x00000015ff027819 */ /* 0x002fe80000011630 */
[----:B------:R-:W-:Y:S01]  /*5d70*/  LOP3.LUT P1, RZ, R2, 0x3, R92, 0x48, !PT ;  /* 0x0000000302ff7812 */ /* 0x000fe2000782485c */
[----:B------:R-:W-:Y:S01]  /*5d80*/  @!UPT UIADD3 URZ, UPT, UPT, URZ, URZ, URZ ;  /* 0x000000fffffff290 */ /* 0x000fe2000fffe0ff */
[----:B----4-:R-:W-:Y:S11]  /*5d90*/  @P0 BRA `(.L_x_101) ;  /* 0x0000000000080947 */ /* 0x010ff60003800000 */
[----:B------:R-:W1:Y:S02]  /*5da0*/  SYNCS.PHASECHK.TRANS64.TRYWAIT P0, [R64+URZ+0xa0], R0 ;  /* 0x0000a000400075a7 */ /* 0x000e6400080011ff */
[----:B-1----:R-:W-:Y:S05]  /*5db0*/  @!P0 BRA `(.L_x_102) ;  /* 0x0000003c00288947 */ /* 0x002fea0003800000 */
.L_x_101:
[----:B------:R-:W-:Y:S05]  /*5dc0*/  @!P1 BRA `(.L_x_103) ;  /* 0x0000000000409947 */ /* 0x000fea0003800000 */
[----:B------:R-:W4:Y:S01]  /*5dd0*/  LDCU.64 UR8, c[0x4][0x70] ;  /* 0x01000e00ff0877ac */ /* 0x000f220008000a00 */
[----:B------:R-:W-:Y:S01]  /*5de0*/  MOV R3, 0x0 ;  /* 0x0000000000037802 */ /* 0x000fe20000000f00 */
[----:B------:R-:W-:Y:S02]  /*5df0*/  HFMA2 R12, -RZ, RZ, 0, 5.9604644775390625e-08 ;  /* 0x00000001ff0c7431 */ /* 0x000fe400000001ff */
[----:B------:R-:W-:Y:S02]  /*5e00*/  IMAD.MOV.U32 R8, RZ, RZ, 0x192 ;  /* 0x00000192ff087424 */ /* 0x000fe400078e00ff */
[----:B------:R-:W-:Y:S01]  /*5e10*/  IMAD.MOV.U32 R13, RZ, RZ, RZ ;  /* 0x000000ffff0d7224 */ /* 0x000fe200078e00ff */
[----:B------:R-:W5:Y:S01]  /*5e20*/  LDCU.64 UR6, c[0x4][0x78] ;  /* 0x01000f00ff0677ac */ /* 0x000f620008000a00 */
[----:B------:R-:W1:Y:S01]  /*5e30*/  LDC.64 R2, c[0x4][R3] ;  /* 0x0100000003027b82 */ /* 0x000e620000000a00 */
[----:B------:R-:W2:Y:S01]  /*5e40*/  LDCU.64 UR4, c[0x4][0x10] ;  /* 0x01000200ff0477ac */ /* 0x000ea20008000a00 */
[----:B----4-:R-:W-:Y:S01]  /*5e50*/  MOV R5, UR9 ;  /* 0x0000000900057c02 */ /* 0x010fe20008000f00 */
[----:B------:R-:W-:Y:S01]  /*5e60*/  IMAD.U32 R4, RZ, RZ, UR8 ;  /* 0x00000008ff047e24 */ /* 0x000fe2000f8e00ff */
[----:B-----5:R-:W-:Y:S01]  /*5e70*/  MOV R7, UR7 ;  /* 0x0000000700077c02 */ /* 0x020fe20008000f00 */
[----:B------:R-:W-:Y:S01]  /*5e80*/  IMAD.U32 R6, RZ, RZ, UR6 ;  /* 0x00000006ff067e24 */ /* 0x000fe2000f8e00ff */
[----:B--2---:R-:W-:Y:S01]  /*5e90*/  MOV R11, UR5 ;  /* 0x00000005000b7c02 */ /* 0x004fe20008000f00 */
[----:B------:R-:W-:Y:S02]  /*5ea0*/  IMAD.U32 R10, RZ, RZ, UR4 ;  /* 0x00000004ff0a7e24 */ /* 0x000fe4000f8e00ff */
[----:B------:R-:W-:Y:S07]  /*5eb0*/  LEPC R20, `(.L_x_103) ;  /* 0x000000001014794e */ /* 0x000fee0000000000 */
[----:B-1-3--:R-:W-:Y:S05]  /*5ec0*/  CALL.ABS.NOINC R2 ;  /* 0x0000000002007343 */ /* 0x00afea0003c00000 */
.L_x_103:
[----:B------:R-:W-:Y:S05]  /*5ed0*/  WARPSYNC.ALL ;  /* 0x0000000000007948 */ /* 0x000fea0003800000 */
[----:B------:R-:W-:Y:S01]  /*5ee0*/  R2UR UR4, R48 ;  /* 0x00000000300472ca */ /* 0x000fe200000e0000 */
[--C-:B------:R-:W-:Y:S01]  /*5ef0*/  HADD2.F32 R50, -RZ, R56.reuse.H0_H0 ;  /* 0x20000038ff327230 */ /* 0x100fe20000004100 */
[----:B------:R-:W-:Y:S01]  /*5f00*/  ISETP.NE.AND P0, PT, R102, RZ, PT ;  /* 0x000000ff6600720c */ /* 0x000fe20003f05270 */
[----:B------:R-:W-:Y:S01]  /*5f10*/  HADD2.F32 R51, -RZ, R56.H1_H1 ;  /* 0x30000038ff337230 */ /* 0x000fe20000004100 */
[----:B------:R-:W-:Y:S01]  /*5f20*/  BSSY.RECONVERGENT B0, `(.L_x_104) ;  /* 0x0000086000007945 */ /* 0x000fe20003800200 */
[--C-:B------:R-:W-:Y:S08]  /*5f30*/  HADD2.F32 R52, -RZ, R57.reuse.H0_H0 ;  /* 0x20000039ff347230 */ /* 0x100ff00000004100 */
[----:B------:R-:W1:Y:S02]  /*5f40*/  LDTM.x32 R4, tmem[UR4] ;  /* 0x00000004000479ee */ /* 0x000e6400082c0000 */
[C---:B-12---:R-:W-:Y:S01]  /*5f50*/  FMUL R0, R47.reuse, R4 ;  /* 0x000000042f007220 */ /* 0x046fe20000400000 */
[C---:B------:R-:W-:Y:S01]  /*5f60*/  FMUL R2, R47.reuse, R5 ;  /* 0x000000052f027220 */ /* 0x040fe20000400000 */
[C---:B------:R-:W-:Y:S01]  /*5f70*/  FMUL R4, R47.reuse, R8 ;  /* 0x000000082f047220 */ /* 0x040fe20000400000 */
[----:B------:R-:W-:Y:S01]  /*5f80*/  FMUL R3, R47, R6 ;  /* 0x000000062f037220 */ /* 0x000fe20000400000 */
[C---:B------:R-:W-:Y:S01]  /*5f90*/  FFMA R0, R49.reuse, R50, R0 ;  /* 0x0000003231007223 */ /* 0x040fe20000000000 */
[----:B------:R-:W-:Y:S01]  /*5fa0*/  FFMA R2, R49, R51, R2 ;  /* 0x0000003331027223 */ /* 0x000fe20000000002 */
[C---:B------:R-:W-:Y:S01]  /*5fb0*/  FMUL R5, R47.reuse, R9 ;  /* 0x000000092f057220 */ /* 0x040fe20000400000 */
        /* <DEDUP_REMOVED lines=16> */
[----:B------:R-:W-:Y:S02]  /*60c0*/  HADD2.F32 R32, -RZ, R57.H1_H1 ;  /* 0x30000039ff207230 */ /* 0x000fe40000004100 */
[C---:B------:R-:W-:Y:S01]  /*60d0*/  FMUL R26, R47.reuse, R30 ;  /* 0x0000001e2f1a7220 */ /* 0x040fe20000400000 */
[----:B------:R-:W-:Y:S01]  /*60e0*/  FMUL R29, R47, R33 ;  /* 0x000000212f1d7220 */ /* 0x000fe20000400000 */
[--C-:B------:R-:W-:Y:S02]  /*60f0*/  HADD2.F32 R33, -RZ, R58.reuse.H0_H0 ;  /* 0x2000003aff217230 */ /* 0x100fe40000004100 */
[----:B------:R-:W-:Y:S01]  /*6100*/  FFMA R3, R49, R52, R3 ;  /* 0x0000003431037223 */ /* 0x000fe20000000003 */
[C---:B------:R-:W-:Y:S01]  /*6110*/  FMUL R7, R47.reuse, R7 ;  /* 0x000000072f077220 */ /* 0x040fe20000400000 */
[----:B------:R-:W-:Y:S01]  /*6120*/  FMUL R30, R47, R34 ;  /* 0x000000222f1e7220 */ /* 0x000fe20000400000 */
[----:B------:R-:W-:Y:S01]  /*6130*/  HADD2.F32 R34, -RZ, R58.H1_H1 ;  /* 0x3000003aff227230 */ /* 0x000fe20000004100 */
[----:B------:R-:W-:Y:S01]  /*6140*/  F2FP.F16.F32.PACK_AB R52, R2, R0 ;  /* 0x000000000234723e */ /* 0x000fe200000000ff */
[--C-:B------:R-:W-:Y:S02]  /*6150*/  HADD2.F32 R0, -RZ, R59.reuse.H0_H0 ;  /* 0x2000003bff007230 */ /* 0x100fe40000004100 */
[C---:B------:R-:W-:Y:S01]  /*6160*/  FFMA R7, R49.reuse, R32, R7 ;  /* 0x0000002031077223 */ /* 0x040fe20000000007 */
[----:B------:R-:W-:Y:S02]  /*6170*/  HADD2.F32 R2, -RZ, R59.H1_H1 ;  /* 0x3000003bff027230 */ /* 0x000fe40000004100 */
[C---:B------:R-:W-:Y:S01]  /*6180*/  FFMA R4, R49.reuse, R33, R4 ;  /* 0x0000002131047223 */ /* 0x040fe20000000004 */
[C---:B------:R-:W-:Y:S01]  /*6190*/  FFMA R5, R49.reuse, R34, R5 ;  /* 0x0000002231057223 */ /* 0x040fe20000000005 */
[----:B------:R-:W-:Y:S01]  /*61a0*/  FFMA R6, R49, R0, R6 ;  /* 0x0000000031067223 */ /* 0x000fe20000000006 */
[--C-:B------:R-:W-:Y:S02]  /*61b0*/  HADD2.F32 R0, -RZ, R60.reuse.H0_H0 ;  /* 0x2000003cff007230 */ /* 0x100fe40000004100 */
[----:B------:R-:W-:Y:S01]  /*61c0*/  FMUL R11, R47, R11 ;  /* 0x0000000b2f0b7220 */ /* 0x000fe20000400000 */
[----:B------:R-:W-:Y:S01]  /*61d0*/  F2FP.F16.F32.PACK_AB R53, R7, R3 ;  /* 0x000000030735723e */ /* 0x000fe200000000ff */
[--C-:B------:R-:W-:Y:S02]  /*61e0*/  HADD2.F32 R3, -RZ, R61.reuse.H0_H0 ;  /* 0x2000003dff037230 */ /* 0x100fe40000004100 */
[----:B------:R-:W-:Y:S01]  /*61f0*/  FMUL R15, R47, R15 ;  /* 0x0000000f2f0f7220 */ /* 0x000fe20000400000 */
[C---:B------:R-:W-:Y:S01]  /*6200*/  FFMA R11, R49.reuse, R2, R11 ;  /* 0x00000002310b7223 */ /* 0x040fe2000000000b */
[----:B------:R-:W-:Y:S02]  /*6210*/  HADD2.F32 R2, -RZ, R60.H1_H1 ;  /* 0x3000003cff027230 */ /* 0x000fe40000004100 */
[----:B------:R-:W-:Y:S01]  /*6220*/  FFMA R8, R49, R0, R8 ;  /* 0x0000000031087223 */ /* 0x000fe20000000008 */
[----:B------:R-:W-:Y:S02]  /*6230*/  HADD2.F32 R0, -RZ, R61.H1_H1 ;  /* 0x3000003dff007230 */ /* 0x000fe40000004100 */
[C---:B------:R-:W-:Y:S01]  /*6240*/  FMUL R19, R47.reuse, R19 ;  /* 0x000000132f137220 */ /* 0x040fe20000400000 */
[----:B------:R-:W-:Y:S01]  /*6250*/  FMUL R23, R47, R23 ;  /* 0x000000172f177220 */ /* 0x000fe20000400000 */
[C---:B------:R-:W-:Y:S01]  /*6260*/  FFMA R9, R49.reuse, R2, R9 ;  /* 0x0000000231097223 */ /* 0x040fe20000000009 */
[C---:B------:R-:W-:Y:S01]  /*6270*/  FFMA R10, R49.reuse, R3, R10 ;  /* 0x00000003310a7223 */ /* 0x040fe2000000000a */
[----:B------:R-:W-:Y:S01]  /*6280*/  FFMA R15, R49, R0, R15 ;  /* 0x00000000310f7223 */ /* 0x000fe2000000000f */
[--C-:B------:R-:W-:Y:S02]  /*6290*/  HADD2.F32 R2, -RZ, R62.reuse.H0_H0 ;  /* 0x2000003eff027230 */ /* 0x100fe40000004100 */
[----:B------:R-:W-:Y:S01]  /*62a0*/  FMUL R27, R47, R27 ;  /* 0x0000001b2f1b7220 */ /* 0x000fe20000400000 */
[----:B------:R-:W-:Y:S01]  /*62b0*/  HADD2.F32 R0, -RZ, R62.H1_H1 ;  /* 0x3000003eff007230 */ /* 0x000fe20000004100 */
[----:B------:R-:W-:Y:S01]  /*62c0*/  F2FP.F16.F32.PACK_AB R54, R5, R4 ;  /* 0x000000040536723e */ /* 0x000fe200000000ff */
[--C-:B------:R-:W-:Y:S02]  /*62d0*/  HADD2.F32 R3, -RZ, R63.reuse.H0_H0 ;  /* 0x2000003fff037230 */ /* 0x100fe40000004100 */
[C---:B------:R-:W-:Y:S01]  /*62e0*/  FFMA R12, R49.reuse, R2, R12 ;  /* 0x00000002310c7223 */ /* 0x040fe2000000000c */
[--C-:B------:R-:W-:Y:S02]  /*62f0*/  HADD2.F32 R2, -RZ, R68.reuse.H0_H0 ;  /* 0x20000044ff027230 */ /* 0x100fe40000004100 */
[C---:B------:R-:W-:Y:S01]  /*6300*/  FFMA R13, R49.reuse, R0, R13 ;  /* 0x00000000310d7223 */ /* 0x040fe2000000000d */
[----:B------:R-:W-:Y:S02]  /*6310*/  HADD2.F32 R0, -RZ, R63.H1_H1 ;  /* 0x3000003fff007230 */ /* 0x000fe40000004100 */
[----:B------:R-:W-:Y:S01]  /*6320*/  FFMA R14, R49, R3, R14 ;  /* 0x00000003310e7223 */ /* 0x000fe2000000000e */
[----:B------:R-:W-:Y:S01]  /*6330*/  HADD2.F32 R3, -RZ, R68.H1_H1 ;  /* 0x30000044ff037230 */ /* 0x000fe20000004100 */
[----:B------:R-:W-:Y:S01]  /*6340*/  F2FP.F16.F32.PACK_AB R55, R11, R6 ;  /* 0x000000060b37723e */ /* 0x000fe200000000ff */
[----:B------:R-:W-:Y:S01]  /*6350*/  FMUL R31, R47, R31 ;  /* 0x0000001f2f1f7220 */ /* 0x000fe20000400000 */
[C---:B------:R-:W-:Y:S01]  /*6360*/  FFMA R19, R49.reuse, R0, R19 ;  /* 0x0000000031137223 */ /* 0x040fe20000000013 */
[--C-:B------:R-:W-:Y:S02]  /*6370*/  HADD2.F32 R0, -RZ, R69.reuse.H0_H0 ;  /* 0x20000045ff007230 */ /* 0x100fe40000004100 */
[C---:B------:R-:W-:Y:S01]  /*6380*/  FFMA R16, R49.reuse, R2, R16 ;  /* 0x0000000231107223 */ /* 0x040fe20000000010 */
[----:B------:R1:W-:Y:S01]  /*6390*/  STS.128 [R100], R52 ;  /* 0x0000003464007388 */ /* 0x0003e20000000c00 */
[C---:B------:R-:W-:Y:S01]  /*63a0*/  FFMA R17, R49.reuse, R3, R17 ;  /* 0x0000000331117223 */ /* 0x040fe20000000011 */
[----:B------:R-:W-:Y:S02]  /*63b0*/  HADD2.F32 R2, -RZ, R69.H1_H1 ;  /* 0x30000045ff027230 */ /* 0x000fe40000004100 */
[----:B------:R-:W-:Y:S01]  /*63c0*/  FFMA R18, R49, R0, R18 ;  /* 0x0000000031127223 */ /* 0x000fe20000000012 */
[--C-:B------:R-:W-:Y:S01]  /*63d0*/  HADD2.F32 R0, -RZ, R70.reuse.H0_H0 ;  /* 0x20000046ff007230 */ /* 0x100fe20000004100 */
[----:B------:R-:W-:Y:S01]  /*63e0*/  F2FP.F16.F32.PACK_AB R8, R9, R8 ;  /* 0x000000080908723e */ /* 0x000fe200000000ff */
[--C-:B------:R-:W-:Y:S02]  /*63f0*/  HADD2.F32 R3, -RZ, R71.reuse.H0_H0 ;  /* 0x20000047ff037230 */ /* 0x100fe40000004100 */
[C---:B------:R-:W-:Y:S01]  /*6400*/  FFMA R23, R49.reuse, R2, R23 ;  /* 0x0000000231177223 */ /* 0x040fe20000000017 */
[----:B------:R-:W-:Y:S02]  /*6410*/  HADD2.F32 R2, -RZ, R70.H1_H1 ;  /* 0x30000046ff027230 */ /* 0x000fe40000004100 */
[----:B------:R-:W-:Y:S01]  /*6420*/  FFMA R20, R49, R0, R20 ;  /* 0x0000000031147223 */ /* 0x000fe20000000014 */
[----:B------:R-:W-:Y:S01]  /*6430*/  HADD2.F32 R0, -RZ, R71.H1_H1 ;  /* 0x30000047ff007230 */ /* 0x000fe20000004100 */
[----:B------:R-:W-:Y:S01]  /*6440*/  F2FP.F16.F32.PACK_AB R9, R15, R10 ;  /* 0x0000000a0f09723e */ /* 0x000fe200000000ff */
[----:B------:R-:W-:Y:S02]  /*6450*/  HADD2.F32 R4, -RZ, R79.H0_H0 ;  /* 0x2000004fff047230 */ /* 0x000fe40000004100 */
[C---:B------:R-:W-:Y:S01]  /*6460*/  FFMA R21, R49.reuse, R2, R21 ;  /* 0x0000000231157223 */ /* 0x040fe20000000015 */
[C---:B------:R-:W-:Y:S01]  /*6470*/  FFMA R22, R49.reuse, R3, R22 ;  /* 0x0000000331167223 */ /* 0x040fe20000000016 */
[----:B------:R-:W-:Y:S01]  /*6480*/  FFMA R27, R49, R0, R27 ;  /* 0x00000000311b7223 */ /* 0x000fe2000000001b */
[--C-:B------:R-:W-:Y:S01]  /*6490*/  HADD2.F32 R2, -RZ, R76.reuse.H0_H0 ;  /* 0x2000004cff027230 */ /* 0x100fe20000004100 */
[----:B------:R-:W-:Y:S01]  /*64a0*/  F2FP.F16.F32.PACK_AB R10, R13, R12 ;  /* 0x0000000c0d0a723e */ /* 0x000fe200000000ff */
[----:B------:R-:W-:Y:S01]  /*64b0*/  HADD2.F32 R0, -RZ, R76.H1_H1 ;  /* 0x3000004cff007230 */ /* 0x000fe20000004100 */
[----:B------:R-:W-:Y:S01]  /*64c0*/  F2FP.F16.F32.PACK_AB R11, R19, R14 ;  /* 0x0000000e130b723e */ /* 0x000fe200000000ff */
[--C-:B------:R-:W-:Y:S02]  /*64d0*/  HADD2.F32 R3, -RZ, R77.reuse.H0_H0 ;  /* 0x2000004dff037230 */ /* 0x100fe40000004100 */
[C---:B------:R-:W-:Y:S01]  /*64e0*/  FFMA R24, R49.reuse, R2, R24 ;  /* 0x0000000231187223 */ /* 0x040fe20000000018 */
[--C-:B------:R-:W-:Y:S02]  /*64f0*/  HADD2.F32 R2, -RZ, R78.reuse.H0_H0 ;  /* 0x2000004eff027230 */ /* 0x100fe40000004100 */
[C---:B------:R-:W-:Y:S01]  /*6500*/  FFMA R25, R49.reuse, R0, R25 ;  /* 0x0000000031197223 */ /* 0x040fe20000000019 */
[----:B------:R1:W-:Y:S01]  /*6510*/  STS.128 [R99+0x10], R8 ;  /* 0x0000100863007388 */ /* 0x0003e20000000c00 */
[----:B------:R-:W-:Y:S02]  /*6520*/  HADD2.F32 R0, -RZ, R77.H1_H1 ;  /* 0x3000004dff007230 */ /* 0x000fe40000004100 */
[----:B------:R-:W-:Y:S01]  /*6530*/  FFMA R26, R49, R3, R26 ;  /* 0x00000003311a7223 */ /* 0x000fe2000000001a */
[----:B------:R-:W-:Y:S01]  /*6540*/  HADD2.F32 R3, -RZ, R78.H1_H1 ;  /* 0x3000004eff037230 */ /* 0x000fe20000004100 */
[----:B------:R-:W-:Y:S01]  /*6550*/  F2FP.F16.F32.PACK_AB R16, R17, R16 ;  /* 0x000000101110723e */ /* 0x000fe200000000ff */
[----:B------:R-:W-:Y:S01]  /*6560*/  HADD2.F32 R5, -RZ, R79.H1_H1 ;  /* 0x3000004fff057230 */ /* 0x000fe20000004100 */
[----:B------:R-:W-:Y:S01]  /*6570*/  F2FP.F16.F32.PACK_AB R17, R23, R18 ;  /* 0x000000121711723e */ /* 0x000fe200000000ff */
[----:B------:R-:W-:Y:S01]  /*6580*/  FFMA R31, R49, R0, R31 ;  /* 0x00000000311f7223 */ /* 0x000fe2000000001f */
[----:B------:R-:W-:Y:S01]  /*6590*/  FMUL R35, R47, R35 ;  /* 0x000000232f237220 */ /* 0x000fe20000400000 */
[----:B------:R-:W-:Y:S01]  /*65a0*/  F2FP.F16.F32.PACK_AB R18, R21, R20 ;  /* 0x000000141512723e */ /* 0x000fe200000000ff */
[----:B------:R-:W-:Y:S01]  /*65b0*/  FFMA R28, R49, R2, R28 ;  /* 0x00000002311c7223 */ /* 0x000fe2000000001c */
[----:B------:R-:W-:Y:S01]  /*65c0*/  F2FP.F16.F32.PACK_AB R19, R27, R22 ;  /* 0x000000161b13723e */ /* 0x000fe200000000ff */
[C---:B------:R-:W-:Y:S01]  /*65d0*/  FFMA R29, R49.reuse, R3, R29 ;  /* 0x00000003311d7223 */ /* 0x040fe2000000001d */
[C---:B------:R-:W-:Y:S01]  /*65e0*/  FFMA R30, R49.reuse, R4, R30 ;  /* 0x00000004311e7223 */ /* 0x040fe2000000001e */
[----:B------:R-:W-:Y:S01]  /*65f0*/  FFMA R35, R49, R5, R35 ;  /* 0x0000000531237223 */ /* 0x000fe20000000023 */
[----:B------:R-:W-:Y:S01]  /*6600*/  F2FP.F16.F32.PACK_AB R24, R25, R24 ;  /* 0x000000181918723e */ /* 0x000fe200000000ff */
[----:B------:R1:W-:Y:S01]  /*6610*/  STS.128 [R98+0x20], R16 ;  /* 0x0000201062007388 */ /* 0x0003e20000000c00 */
[----:B------:R-:W-:Y:S02]  /*6620*/  F2FP.F16.F32.PACK_AB R25, R31, R26 ;  /* 0x0000001a1f19723e */ /* 0x000fe400000000ff */
[----:B------:R-:W-:Y:S02]  /*6630*/  F2FP.F16.F32.PACK_AB R26, R29, R28 ;  /* 0x0000001c1d1a723e */ /* 0x000fe400000000ff */
[----:B------:R-:W-:Y:S05]  /*6640*/  F2FP.F16.F32.PACK_AB R27, R35, R30 ;  /* 0x0000001e231b723e */ /* 0x000fea00000000ff */
[----:B------:R1:W-:Y:S01]  /*6650*/  STS.128 [R106+0x30], R24 ;  /* 0x000030186a007388 */ /* 0x0003e20000000c00 */
[----:B------:R-:W-:Y:S01]  /*6660*/  @!PT LDS RZ, [RZ] ;  /* 0x00000000fffff984 */ /* 0x000fe20000000800 */
[----:B------:R-:W-:Y:S01]  /*6670*/  @!PT LDS RZ, [RZ] ;  /* 0x00000000fffff984 */ /* 0x000fe20000000800 */
[----:B------:R-:W-:Y:S01]  /*6680*/  @!PT LDS RZ, [RZ] ;  /* 0x00000000fffff984 */ /* 0x000fe20000000800 */
[----:B------:R-:W-:Y:S01]  /*6690*/  @!PT LDS RZ, [RZ] ;  /* 0x00000000fffff984 */ /* 0x000fe20000000800 */
[----:B------:R2:W-:Y:S07]  /*66a0*/  MEMBAR.ALL.CTA ;  /* 0x0000000000007992 */ /* 0x0005ee0000008000 */
[----:B--2---:R-:W2:Y:S02]  /*66b0*/  FENCE.VIEW.ASYNC.S ;  /* 0x00000000000073c6 */ /* 0x004ea40000000000 */
[----:B--2---:R-:W-:Y:S06]  /*66c0*/  BAR.SYNC.DEFER_BLOCKING 0x1, 0x80 ;  /* 0x0042000000007b1d */ /* 0x004fec0000010000 */
[----:B------:R-:W-:Y:S05]  /*66d0*/  @P0 BRA `(.L_x_105) ;  /* 0x0000000000280947 */ /* 0x000fea0003800000 */
[----:B------:R-:W-:Y:S02]  /*66e0*/  UIADD3 UR4, UPT, UPT, UR48, 0x200, URZ ;  /* 0x0000020030047890 */ /* 0x000fe4000fffe0ff */
[----:B------:R-:W-:Y:S01]  /*66f0*/  UIADD3 UR6, UP0, UPT, UR52, 0x680, URZ ;  /* 0x0000068034067890 */ /* 0x000fe2000ff1e0ff */
[----:B------:R-:W-:Y:S03]  /*6700*/  UMOV UR43, UR36 ;  /* 0x00000024002b7c82 */ /* 0x000fe60008000000 */
[----:B------:R-:W-:Y:S01]  /*6710*/  MOV R93, UR4 ;  /* 0x00000004005d7c02 */ /* 0x000fe20008000f00 */
[----:B------:R-:W-:Y:S03]  /*6720*/  UIADD3.X UR7, UPT, UPT, URZ, UR53, URZ, UP0, !UPT ;  /* 0x00000035ff077290 */ /* 0x000fe600087fe4ff */
[----:B------:R-:W-:Y:S11]  /*6730*/  R2UR UR40, R93 ;  /* 0x000000005d2872ca */ /* 0x000ff600000e0000 */
[----:B------:R-:W-:Y:S02]  /*6740*/  @!UPT UIADD3 URZ, UPT, UPT, URZ, URZ, URZ ;  /* 0x000000fffffff290 */ /* 0x000fe4000fffe0ff */
[----:B------:R2:W-:Y:S01]  /*6750*/  UTMASTG.3D [UR40], [UR6] ;  /* 0x00000028060073b5 */ /* 0x0005e20008010000 */
[----:B------:R0:W-:Y:S01]  /*6760*/  UTMACMDFLUSH ;  /* 0x00000000000079b7 */ /* 0x0001e20000000000 */
[----:B--2---:R-:W-:Y:S04]  /*6770*/  DEPBAR.LE SB0, 0x1 ;  /* 0x000080400000791a */ /* 0x004fe80000000000 */
.L_x_105:
[----:B------:R-:W-:Y:S05]  /*6780*/  BSYNC.RECONVERGENT B0 ;  /* 0x0000000000007941 */ /* 0x000fea0003800200 */
.L_x_104:
[----:B------:R-:W-:Y:S01]  /*6790*/  BAR.SYNC.DEFER_BLOCKING 0x1, 0x80 ;  /* 0x0042000000007b1d */ /* 0x000fe20000010000 */
[----:B------:R-:W-:Y:S01]  /*67a0*/  ISETP.NE.AND P1, PT, R107, RZ, PT ;  /* 0x000000ff6b00720c */ /* 0x000fe20003f25270 */
[----:B------:R-:W-:Y:S01]  /*67b0*/  UISETP.NE.AND UP0, UPT, UR49, URZ, UPT ;  /* 0x000000ff3100728c */ /* 0x000fe2000bf05270 */
[----:B------:R-:W-:Y:S11]  /*67c0*/  LEA R2, R65, UR48, 0x3 ;  /* 0x0000003041027c11 */ /* 0x000ff6000f8e18ff */
[----:B------:R-:W-:Y:S01]  /*67d0*/  @P1 SHF.L.U32 R3, R97, 0x1f, RZ ;  /* 0x0000001f61031819 */ /* 0x000fe200000006ff */
[----:B------:R-:W-:Y:S06]  /*67e0*/  BRA.U !UP0, `(.L_x_106) ;  /* 0x0000000108247547 */ /* 0x000fec000b800000 */
[----:B------:R-:W-:Y:S01]  /*67f0*/  IMAD.U32 R4, RZ, RZ, UR51 ;  /* 0x00000033ff047e24 */ /* 0x000fe2000f8e00ff */
[----:B------:R-:W-:Y:S01]  /*6800*/  MOV R0, UR37 ;  /* 0x0000002500007c02 */ /* 0x000fe20008000f00 */
[----:B------:R-:W-:Y:S03]  /*6810*/  UIADD3 UR51, UPT, UPT, UR51, 0x1, URZ ;  /* 0x0000000133337890 */ /* 0x000fe6000fffe0ff */
[----:B------:R-:W-:Y:S01]  /*6820*/  @P1 LEA R4, R4, UR48, 0x3 ;  /* 0x0000003004041c11 */ /* 0x000fe2000f8e18ff */
[----:B------:R-:W-:Y:S04]  /*6830*/  UISETP.NE.AND UP0, UPT, UR51, 0x4, UPT ;  /* 0x000000043300788c */ /* 0x000fe8000bf05270 */
[----:B------:R-:W-:Y:S01]  /*6840*/  @P1 VIADD R4, R4, 0x50 ;  /* 0x0000005004041836 */ /* 0x000fe20000000000 */
[----:B------:R-:W-:Y:S04]  /*6850*/  USEL UR51, UR51, URZ, UP0 ;  /* 0x000000ff33337287 */ /* 0x000fe80008000000 */
[----:B------:R-:W-:Y:S04]  /*6860*/  @P1 PRMT R0, R0, 0x654, R4 ;  /* 0x0000065400001816 */ /* 0x000fe80000000004 */
[----:B------:R2:W-:Y:S04]  /*6870*/  @P1 SYNCS.ARRIVE.TRANS64.RED.A1T0 RZ, [R0+URZ], RZ ;  /* 0x000000ff00ff19a7 */ /* 0x0005e800081004ff */
.L_x_106:
[----:B------:R-:W4:Y:S01]  /*6880*/  @P1 SYNCS.PHASECHK.TRANS64.TRYWAIT P0, [R2+URZ+0x30], R3 ;  /* 0x00003003020015a7 */ /* 0x000f2200080011ff */
[----:B------:R-:W-:Y:S01]  /*6890*/  BSSY B1, `(.L_x_107) ;  /* 0x0000016000017945 */ /* 0x000fe20003800000 */
[----:B----4-:R-:W-:Y:S03]  /*68a0*/  @P1 SEL R66, RZ, 0x1, !P0 ;  /* 0x00000001ff421807 */ /* 0x010fe60004000000 */
[----:B------:R-:W-:Y:S05]  /*68b0*/  @!P1 BRA `(.L_x_108) ;  /* 0x00000000004c9947 */ /* 0x000fea0003800000 */
[----:B------:R-:W-:Y:S01]  /*68c0*/  ISETP.NE.AND P0, PT, R66, RZ, PT ;  /* 0x000000ff4200720c */ /* 0x000fe20003f05270 */
[----:B------:R-:W-:Y:S01]  /*68d0*/  BSSY B0, `(.L_x_109) ;  /* 0x000000b000007945 */ /* 0x000fe20003800000 */
[----:B------:R-:W-:Y:S11]  /*68e0*/  ISETP.NE.AND P1, PT, R67, RZ, PT ;  /* 0x000000ff4300720c */ /* 0x000ff60003f25270 */
[----:B------:R-:W-:Y:S02]  /*68f0*/  @!UPT UIADD3 URZ, UPT, UPT, URZ, URZ, URZ ;  /* 0x000000fffffff290 */ /* 0x000fe4000fffe0ff */
[C---:B------:R-:W-:Y:S01]  /*6900*/  @P1 IMAD R6, R65.reuse, 0x2000, R100 ;  /* 0x0000200041061824 */ /* 0x040fe200078e0264 */
[C---:B------:R-:W-:Y:S01]  /*6910*/  @P1 LEA R4, R65.reuse, R98, 0xd ;  /* 0x0000006241041211 */ /* 0x040fe200078e68ff */
[C---:B------:R-:W-:Y:S02]  /*6920*/  @P1 IMAD R5, R65.reuse, 0x2000, R99 ;  /* 0x0000200041051824 */ /* 0x040fe400078e0263 */
[----:B------:R-:W-:Y:S01]  /*6930*/  @P1 IMAD R3, R65, 0x2000, R106 ;  /* 0x0000200041031824 */ /* 0x000fe200078e026a */
[----:B------:R-:W-:Y:S06]  /*6940*/  @P0 BRA `(.L_x_110) ;  /* 0x00000000000c0947 */ /* 0x000fec0003800000 */
[----:B--2---:R-:W-:Y:S04]  /*6950*/  SHF.L.U32 R0, R97, 0x1f, RZ ;  /* 0x0000001f61007819 */ /* 0x004fe800000006ff */
[----:B------:R-:W2:Y:S02]  /*6960*/  SYNCS.PHASECHK.TRANS64.TRYWAIT P0, [R2+URZ+0x30], R0 ;  /* 0x00003000020075a7 */ /* 0x000ea400080011ff */
[----:B--2---:R-:W-:Y:S05]  /*6970*/  @!P0 BRA `(.L_x_111) ;  /* 0x00000030004c8947 */ /* 0x004fea0003800000 */
.L_x_110:
[----:B------:R-:W-:Y:S05]  /*6980*/  BSYNC B0 ;  /* 0x0000000000007941 */ /* 0x000fea0003800000 */
.L_x_109:
[----:B------:R-:W-:Y:S02]  /*6990*/  ISETP.NE.AND P0, PT, R67, RZ, PT ;  /* 0x000000ff4300720c */ /* 0x000fe40003f05270 */
[----:B------:R-:W-:Y:S11]  /*69a0*/  IADD3 R65, PT, PT, R65, 0x1, RZ ;  /* 0x0000000141417810 */ /* 0x000ff60007ffe0ff */
[----:B------:R4:W1:Y:S04]  /*69b0*/  @P0 LDS.128 R56, [R6] ;  /* 0x0000000006380984 */ /* 0x0008680000000c00 */
[----:B------:R4:W1:Y:S04]  /*69c0*/  @P0 LDS.128 R60, [R5+0x10] ;  /* 0x00001000053c0984 */ /* 0x0008680000000c00 */
[----:B------:R4:W1:Y:S04]  /*69d0*/  @P0 LDS.128 R68, [R4+0x20] ;  /* 0x0000200004440984 */ /* 0x0008680000000c00 */
[----:B------:R4:W1:Y:S02]  /*69e0*/  @P0 LDS.128 R76, [R3+0x30] ;  /* 0x00003000034c0984 */ /* 0x0008640000000c00 */
.L_x_108:
[----:B------:R-:W-:Y:S05]  /*69f0*/  BSYNC B1 ;  /* 0x0000000000017941 */ /* 0x000fea0003800000 */
.L_x_107:
[----:B--2---:R-:W-:Y:S05]  /*6a00*/  VIADD R0, R48, 0x20 ;  /* 0x0000002030007836 */ /* 0x004fea0000000000 */
[----:B------:R-:W-:Y:S04]  /*6a10*/  SHF.R.U32.HI R0, RZ, 0x15, R0 ;  /* 0x00000015ff007819 */ /* 0x000fe80000011600 */
[----:B------:R-:W-:Y:S11]  /*6a20*/  LOP3.LUT P0, RZ, R0, 0x3, R92, 0x48, !PT ;  /* 0x0000000300ff7812 */ /* 0x000ff6000780485c */
[----:B------:R-:W-:Y:S02]  /*6a30*/  @!UPT UIADD3 URZ, UPT, UPT, URZ, URZ, URZ ;  /* 0x000000fffffff290 */ /* 0x000fe4000fffe0ff */
[----:B------:R-:W-:Y:S05]  /*6a40*/  @!P0 BRA `(.L_x_112) ;  /* 0x0000000000408947 */ /* 0x000fea0003800000 */
[----:B------:R-:W2:Y:S01]  /*6a50*/  LDCU.64 UR8, c[0x4][0x70] ;  /* 0x01000e00ff0877ac */ /* 0x000ea20008000a00 */
[----:B----4-:R-:W-:Y:S01]  /*6a60*/  MOV R3, 0x0 ;  /* 0x0000000000037802 */ /* 0x010fe20000000f00 */
[----:B------:R-:W-:Y:S02]  /*6a70*/  HFMA2 R12, -RZ, RZ, 0, 5.9604644775390625e-08 ;  /* 0x00000001ff0c7431 */ /* 0x000fe400000001ff */
[----:B-1----:R-:W-:Y:S02]  /*6a80*/  IMAD.MOV.U32 R8, RZ, RZ, 0x192 ;  /* 0x00000192ff087424 */ /* 0x002fe400078e00ff */
[----:B------:R-:W-:Y:S01]  /*6a90*/  IMAD.MOV.U32 R13, RZ, RZ, RZ ;  /* 0x000000ffff0d7224 */ /* 0x000fe200078e00ff */
[----:B------:R-:W1:Y:S01]  /*6aa0*/  LDCU.64 UR6, c[0x4][0x78] ;  /* 0x01000f00ff0677ac */ /* 0x000e620008000a00 */
[----:B------:R-:W4:Y:S01]  /*6ab0*/  LDC.64 R2, c[0x4][R3] ;  /* 0x0100000003027b82 */ /* 0x000f220000000a00 */
[----:B------:R-:W5:Y:S01]  /*6ac0*/  LDCU.64 UR4, c[0x4][0x10] ;  /* 0x01000200ff0477ac */ /* 0x000f620008000a00 */
[----:B--2---:R-:W-:Y:S01]  /*6ad0*/  MOV R5, UR9 ;  /* 0x0000000900057c02 */ /* 0x004fe20008000f00 */
[----:B------:R-:W-:Y:S01]  /*6ae0*/  IMAD.U32 R4, RZ, RZ, UR8 ;  /* 0x00000008ff047e24 */ /* 0x000fe2000f8e00ff */
[----:B-1----:R-:W-:Y:S01]  /*6af0*/  MOV R7, UR7 ;  /* 0x0000000700077c02 */ /* 0x002fe20008000f00 */
[----:B------:R-:W-:Y:S01]  /*6b00*/  IMAD.U32 R6, RZ, RZ, UR6 ;  /* 0x00000006ff067e24 */ /* 0x000fe2000f8e00ff */
[----:B-----5:R-:W-:Y:S01]  /*6b10*/  MOV R11, UR5 ;  /* 0x00000005000b7c02 */ /* 0x020fe20008000f00 */
[----:B------:R-:W-:Y:S02]  /*6b20*/  IMAD.U32 R10, RZ, RZ, UR4 ;  /* 0x00000004ff0a7e24 */ /* 0x000fe4000f8e00ff */
[----:B------:R-:W-:Y:S07]  /*6b30*/  LEPC R20, `(.L_x_112) ;  /* 0x000000001014794e */ /* 0x000fee0000000000 */
[----:B---34-:R-:W-:Y:S05]  /*6b40*/  CALL.ABS.NOINC R2 ;  /* 0x0000000002007343 */ /* 0x018fea0003c00000 */
.L_x_112:
[----:B------:R-:W-:Y:S05]  /*6b50*/  WARPSYNC.ALL ;  /* 0x0000000000007948 */ /* 0x000fea0003800000 */
[----:B------:R-:W-:Y:S01]  /*6b60*/  R2UR UR4, R48 ;  /* 0x00000000300472ca */ /* 0x000fe200000e0000 */
[--C-:B-1--4-:R-:W-:Y:S01]  /*6b70*/  HADD2.F32 R3, -RZ, R56.reuse.H0_H0 ;  /* 0x20000038ff037230 */ /* 0x112fe20000004100 */
[----:B------:R-:W-:Y:S01]  /*6b80*/  ISETP.NE.AND P6, PT, R107, RZ, PT ;  /* 0x000000ff6b00720c */ /* 0x000fe20003fc5270 */
[--C-:B------:R-:W-:Y:S01]  /*6b90*/  HADD2.F32 R51, -RZ, R57.reuse.H1_H1 ;  /* 0x30000039ff337230 */ /* 0x100fe20000004100 */
[----:B------:R-:W-:Y:S01]  /*6ba0*/  MOV R50, UR51 ;  /* 0x0000003300327c02 */ /* 0x000fe20008000f00 */
[----:B------:R-:W-:Y:S01]  /*6bb0*/  BSSY.RECONVERGENT B0, `(.L_x_113) ;  /* 0x000008c000007945 */ /* 0x000fe20003800200 */
[----:B------:R-:W-:Y:S02]  /*6bc0*/  MOV R72, UR37 ;  /* 0x0000002500487c02 */ /* 0x000fe40008000f00 */
[----:B------:R-:W-:Y:S05]  /*6bd0*/  ISETP.NE.AND P0, PT, R102, RZ, PT ;  /* 0x000000ff6600720c */ /* 0x000fea0003f05270 */
[----:B------:R-:W1:Y:S02]  /*6be0*/  LDTM.x32 R4, tmem[UR4+0x20] ;  /* 0x00002004000479ee */ /* 0x000e6400082c0000 */
[----:B------:R-:W-:Y:S04]  /*6bf0*/  @P6 LEA R50, R50, UR48, 0x3 ;  /* 0x0000003032326c11 */ /* 0x000fe8000f8e18ff */
[----:B------:R-:W-:Y:S04]  /*6c00*/  @P6 IADD3 R50, PT, PT, R50, 0x50, RZ ;  /* 0x0000005032326810 */ /* 0x000fe80007ffe0ff */
[----:B------:R-:W-:Y:S01]  /*6c10*/  @P6 PRMT R72, R72, 0x654, R50 ;  /* 0x0000065448486816 */ /* 0x000fe20000000032 */
[----:B------:R-:W-:Y:S02]  /*6c20*/  HADD2.F32 R50, -RZ, R57.H0_H0 ;  /* 0x20000039ff327230 */ /* 0x000fe40000004100 */
[C---:B-1----:R-:W-:Y:S01]  /*6c30*/  FMUL R0, R47.reuse, R4 ;  /* 0x000000042f007220 */ /* 0x042fe20000400000 */
[----:B------:R-:W-:Y:S02]  /*6c40*/  HADD2.F32 R4, -RZ, R56.H1_H1 ;  /* 0x30000038ff047230 */ /* 0x000fe40000004100 */
[C---:B------:R-:W-:Y:S01]  /*6c50*/  FMUL R2, R47.reuse, R5 ;  /* 0x000000052f027220 */ /* 0x040fe20000400000 */
[----:B------:R-:W-:Y:S01]  /*6c60*/  FMUL R7, R47, R7 ;  /* 0x000000072f077220 */ /* 0x000fe20000400000 */
[----:B------:R-:W-:Y:S01]  /*6c70*/  FFMA R0, R49, R3, R0 ;  /* 0x0000000331007223 */ /* 0x000fe20000000000 */
[----:B------:R-:W-:Y:S01]  /*6c80*/  FMUL R3, R47, R6 ;  /* 0x000000062f037220 */ /* 0x000fe20000400000 */
[----:B------:R-:W-:Y:S01]  /*6c90*/  FFMA R2, R49, R4, R2 ;  /* 0x0000000431027223 */ /* 0x000fe20000000002 */
[C---:B------:R-:W-:Y:S01]  /*6ca0*/  FMUL R4, R47.reuse, R8 ;  /* 0x000000082f047220 */ /* 0x040fe20000400000 */
[----:B------:R-:W-:Y:S01]  /*6cb0*/  FMUL R8, R47, R12 ;  /* 0x0000000c2f087220 */ /* 0x000fe20000400000 */
[----:B------:R-:W-:Y:S01]  /*6cc0*/  FFMA R3, R49, R50, R3 ;  /* 0x0000003231037223 */ /* 0x000fe20000000003 */
[C---:B------:R-:W-:Y:S01]  /*6cd0*/  FMUL R12, R47.reuse, R16 ;  /* 0x000000102f0c7220 */ /* 0x040fe20000400000 */
[C---:B------:R-:W-:Y:S01]  /*6ce0*/  FMUL R16, R47.reuse, R20 ;  /* 0x000000142f107220 */ /* 0x040fe20000400000 */
[C---:B------:R-:W-:Y:S01]  /*6cf0*/  FMUL R20, R47.reuse, R24 ;  /* 0x000000182f147220 */ /* 0x040fe20000400000 */
[C---:B------:R-:W-:Y:S01]  /*6d00*/  FMUL R24, R47.reuse, R28 ;  /* 0x0000001c2f187220 */ /* 0x040fe20000400000 */
[C---:B------:R-:W-:Y:S01]  /*6d10*/  FMUL R28, R47.reuse, R32 ;  /* 0x000000202f1c7220 */ /* 0x040fe20000400000 */
[--C-:B------:R-:W-:Y:S01]  /*6d20*/  HADD2.F32 R32, -RZ, R58.reuse.H0_H0 ;  /* 0x2000003aff207230 */ /* 0x100fe20000004100 */
[----:B------:R-:W-:Y:S01]  /*6d30*/  F2FP.F16.F32.PACK_AB R52, R2, R0 ;  /* 0x000000000234723e */ /* 0x000fe200000000ff */
[----:B------:R-:W-:Y:S02]  /*6d40*/  HADD2.F32 R0, -RZ, R58.H1_H1 ;  /* 0x3000003aff007230 */ /* 0x000fe40000004100 */
[----:B------:R-:W-:Y:S01]  /*6d50*/  FMUL R5, R47, R9 ;  /* 0x000000092f057220 */ /* 0x000fe20000400000 */
[--C-:B------:R-:W-:Y:S02]  /*6d60*/  HADD2.F32 R2, -RZ, R59.reuse.H0_H0 ;  /* 0x2000003bff027230 */ /* 0x100fe40000004100 */
[C---:B------:R-:W-:Y:S01]  /*6d70*/  FFMA R7, R49.reuse, R51, R7 ;  /* 0x0000003331077223 */ /* 0x040fe20000000007 */
[C---:B------:R-:W-:Y:S01]  /*6d80*/  FFMA R4, R49.reuse, R32, R4 ;  /* 0x0000002031047223 */ /* 0x040fe20000000004 */
[----:B------:R-:W-:Y:S02]  /*6d90*/  HADD2.F32 R32, -RZ, R59.H1_H1 ;  /* 0x3000003bff207230 */ /* 0x000fe40000004100 */
[----:B------:R-:W-:Y:S01]  /*6da0*/  FFMA R5, R49, R0, R5 ;  /* 0x0000000031057223 */ /* 0x000fe20000000005 */
[--C-:B------:R-:W-:Y:S01]  /*6db0*/  HADD2.F32 R0, -RZ, R60.reuse.H0_H0 ;  /* 0x2000003cff007230 */ /* 0x100fe20000004100 */
[----:B------:R-:W-:Y:S01]  /*6dc0*/  F2FP.F16.F32.PACK_AB R53, R7, R3 ;  /* 0x000000030735723e */ /* 0x000fe200000000ff */
[----:B------:R-:W-:Y:S01]  /*6dd0*/  FMUL R6, R47, R10 ;  /* 0x0000000a2f067220 */ /* 0x000fe20000400000 */
[--C-:B------:R-:W-:Y:S01]  /*6de0*/  HADD2.F32 R3, -RZ, R61.reuse.H0_H0 ;  /* 0x2000003dff037230 */ /* 0x100fe20000004100 */
[----:B------:R-:W-:Y:S01]  /*6df0*/  F2FP.F16.F32.PACK_AB R54, R5, R4 ;  /* 0x000000040536723e */ /* 0x000fe200000000ff */
[----:B------:R-:W-:Y:S01]  /*6e00*/  FMUL R11, R47, R11 ;  /* 0x0000000b2f0b7220 */ /* 0x000fe20000400000 */
[----:B------:R-:W-:Y:S01]  /*6e10*/  FFMA R6, R49, R2, R6 ;  /* 0x0000000231067223 */ /* 0x000fe20000000006 */
[----:B------:R-:W-:Y:S02]  /*6e20*/  HADD2.F32 R2, -RZ, R60.H1_H1 ;  /* 0x3000003cff027230 */ /* 0x000fe40000004100 */
[----:B------:R-:W-:Y:S01]  /*6e30*/  FMUL R9, R47, R13 ;  /* 0x0000000d2f097220 */ /* 0x000fe20000400000 */
[C---:B------:R-:W-:Y:S01]  /*6e40*/  FFMA R11, R49.reuse, R32, R11 ;  /* 0x00000020310b7223 */ /* 0x040fe2000000000b */
[----:B------:R-:W-:Y:S01]  /*6e50*/  FFMA R8, R49, R0, R8 ;  /* 0x0000000031087223 */ /* 0x000fe20000000008 */
[C---:B------:R-:W-:Y:S01]  /*6e60*/  FMUL R10, R47.reuse, R14 ;  /* 0x0000000e2f0a7220 */ /* 0x040fe20000400000 */
[----:B------:R-:W-:Y:S02]  /*6e70*/  HADD2.F32 R0, -RZ, R61.H1_H1 ;  /* 0x3000003dff007230 */ /* 0x000fe40000004100 */
[----:B------:R-:W-:Y:S01]  /*6e80*/  FMUL R15, R47, R15 ;  /* 0x0000000f2f0f7220 */ /* 0x000fe20000400000 */
[C---:B------:R-:W-:Y:S01]  /*6e90*/  FFMA R9, R49.reuse, R2, R9 ;  /* 0x0000000231097223 */ /* 0x040fe20000000009 */
[C---:B------:R-:W-:Y:S01]  /*6ea0*/  FFMA R10, R49.reuse, R3, R10 ;  /* 0x00000003310a7223 */ /* 0x040fe2000000000a */
[--C-:B------:R-:W-:Y:S02]  /*6eb0*/  HADD2.F32 R2, -RZ, R62.reuse.H0_H0 ;  /* 0x2000003eff027230 */ /* 0x100fe40000004100 */
[----:B------:R-:W-:Y:S01]  /*6ec0*/  FFMA R15, R49, R0, R15 ;  /* 0x00000000310f7223 */ /* 0x000fe2000000000f */
[----:B------:R-:W-:Y:S02]  /*6ed0*/  HADD2.F32 R3, -RZ, R62.H1_H1 ;  /* 0x3000003eff037230 */ /* 0x000fe40000004100 */
[C---:B------:R-:W-:Y:S01]  /*6ee0*/  FMUL R13, R47.reuse, R17 ;  /* 0x000000112f0d7220 */ /* 0x040fe20000400000 */
[--C-:B------:R-:W-:Y:S02]  /*6ef0*/  HADD2.F32 R0, -RZ, R63.reuse.H0_H0 ;  /* 0x2000003fff007230 */ /* 0x100fe40000004100 */
[----:B------:R-:W-:Y:S01]  /*6f00*/  FMUL R14, R47, R18 ;  /* 0x000000122f0e7220 */ /* 0x000fe20000400000 */
[C---:B------:R-:W-:Y:S01]  /*6f10*/  FFMA R12, R49.reuse, R2, R12 ;  /* 0x00000002310c7223 */ /* 0x040fe2000000000c */
[C---:B------:R-:W-:Y:S01]  /*6f20*/  FFMA R13, R49.reuse, R3, R13 ;  /* 0x00000003310d7223 */ /* 0x040fe2000000000d */
[----:B------:R-:W-:Y:S02]  /*6f30*/  HADD2.F32 R2, -RZ, R63.H1_H1 ;  /* 0x3000003fff027230 */ /* 0x000fe40000004100 */
[----:B------:R-:W-:Y:S01]  /*6f40*/  FFMA R14, R49, R0, R14 ;  /* 0x00000000310e7223 */ /* 0x000fe2000000000e */
[C---:B------:R-:W-:Y:S01]  /*6f50*/  FMUL R19, R47.reuse, R19 ;  /* 0x000000132f137220 */ /* 0x040fe20000400000 */
[--C-:B------:R-:W-:Y:S02]  /*6f60*/  HADD2.F32 R0, -RZ, R68.reuse.H0_H0 ;  /* 0x20000044ff007230 */ /* 0x100fe40000004100 */
[----:B------:R-:W-:Y:S01]  /*6f70*/  FMUL R17, R47, R21 ;  /* 0x000000152f117220 */ /* 0x000fe20000400000 */
[--C-:B------:R-:W-:Y:S02]  /*6f80*/  HADD2.F32 R3, -RZ, R69.reuse.H0_H0 ;  /* 0x20000045ff037230 */ /* 0x100fe40000004100 */
[C---:B------:R-:W-:Y:S01]  /*6f90*/  FFMA R19, R49.reuse, R2, R19 ;  /* 0x0000000231137223 */ /* 0x040fe20000000013 */
[----:B------:R-:W-:Y:S02]  /*6fa0*/  HADD2.F32 R2, -RZ, R68.H1_H1 ;  /* 0x30000044ff027230 */ /* 0x000fe40000004100 */
        /* <DEDUP_REMOVED lines=9> */
[----:B------:R-:W-:Y:S01]  /*7040*/  FMUL R21, R47, R25 ;  /* 0x000000192f157220 */ /* 0x000fe20000400000 */
[----:B------:R-:W-:Y:S01]  /*7050*/  F2FP.F16.F32.PACK_AB R55, R11, R6 ;  /* 0x000000060b37723e */ /* 0x000fe200000000ff */
[--C-:B------:R-:W-:Y:S02]  /*7060*/  HADD2.F32 R3, -RZ, R71.reuse.H0_H0 ;  /* 0x20000047ff037230 */ /* 0x100fe40000004100 */
[----:B------:R-:W-:Y:S01]  /*7070*/  FMUL R22, R47, R26 ;  /* 0x0000001a2f167220 */ /* 0x000fe20000400000 */
[C---:B------:R-:W-:Y:S01]  /*7080*/  FFMA R20, R49.reuse, R2, R20 ;  /* 0x0000000231147223 */ /* 0x040fe20000000014 */
[C---:B------:R-:W-:Y:S01]  /*7090*/  FFMA R21, R49.reuse, R0, R21 ;  /* 0x0000000031157223 */ /* 0x040fe20000000015 */
[----:B------:R1:W-:Y:S01]  /*70a0*/  STS.128 [R100+0x2000], R52 ;  /* 0x0020003464007388 */ /* 0x0003e20000000c00 */
[----:B------:R-:W-:Y:S02]  /*70b0*/  HADD2.F32 R0, -RZ, R71.H1_H1 ;  /* 0x30000047ff007230 */ /* 0x000fe40000004100 */
[----:B------:R-:W-:Y:S01]  /*70c0*/  FFMA R22, R49, R3, R22 ;  /* 0x0000000331167223 */ /* 0x000fe20000000016 */
[----:B------:R-:W-:Y:S01]  /*70d0*/  FMUL R27, R47, R27 ;  /* 0x0000001b2f1b7220 */ /* 0x000fe20000400000 */
[--C-:B------:R-:W-:Y:S01]  /*70e0*/  HADD2.F32 R2, -RZ, R76.reuse.H0_H0 ;  /* 0x2000004cff027230 */ /* 0x100fe20000004100 */
[----:B------:R-:W-:Y:S01]  /*70f0*/  F2FP.F16.F32.PACK_AB R8, R9, R8 ;  /* 0x000000080908723e */ /* 0x000fe200000000ff */
[----:B------:R-:W-:Y:S01]  /*7100*/  HADD2.F32 R3, -RZ, R76.H1_H1 ;  /* 0x3000004cff037230 */ /* 0x000fe20000004100 */
[----:B------:R-:W-:Y:S01]  /*7110*/  F2FP.F16.F32.PACK_AB R9, R15, R10 ;  /* 0x0000000a0f09723e */ /* 0x000fe200000000ff */
[----:B------:R-:W-:Y:S01]  /*7120*/  FMUL R25, R47, R29 ;  /* 0x0000001d2f197220 */ /* 0x000fe20000400000 */
[--C-:B------:R-:W-:Y:S01]  /*7130*/  HADD2.F32 R4, -RZ, R77.reuse.H0_H0 ;  /* 0x2000004dff047230 */ /* 0x100fe20000004100 */
[----:B------:R-:W-:Y:S01]  /*7140*/  F2FP.F16.F32.PACK_AB R10, R13, R12 ;  /* 0x0000000c0d0a723e */ /* 0x000fe200000000ff */
[----:B------:R-:W-:Y:S01]  /*7150*/  FMUL R26, R47, R30 ;  /* 0x0000001e2f1a7220 */ /* 0x000fe20000400000 */
[----:B------:R-:W-:Y:S01]  /*7160*/  F2FP.F16.F32.PACK_AB R11, R19, R14 ;  /* 0x0000000e130b723e */ /* 0x000fe200000000ff */
[C---:B------:R-:W-:Y:S01]  /*7170*/  FFMA R27, R49.reuse, R0, R27 ;  /* 0x00000000311b7223 */ /* 0x040fe2000000001b */
[C---:B------:R-:W-:Y:S01]  /*7180*/  FFMA R24, R49.reuse, R2, R24 ;  /* 0x0000000231187223 */ /* 0x040fe20000000018 */
[----:B------:R-:W-:Y:S02]  /*7190*/  HADD2.F32 R0, -RZ, R77.H1_H1 ;  /* 0x3000004dff007230 */ /* 0x000fe40000004100 */
[----:B------:R-:W-:Y:S01]  /*71a0*/  FFMA R25, R49, R3, R25 ;  /* 0x0000000331197223 */ /* 0x000fe20000000019 */
[----:B------:R1:W-:Y:S01]  /*71b0*/  STS.128 [R99+0x2010], R8 ;  /* 0x0020100863007388 */ /* 0x0003e20000000c00 */
[----:B------:R-:W-:Y:S01]  /*71c0*/  FMUL R31, R47, R31 ;  /* 0x0000001f2f1f7220 */ /* 0x000fe20000400000 */
[--C-:B------:R-:W-:Y:S02]  /*71d0*/  HADD2.F32 R2, -RZ, R78.reuse.H0_H0 ;  /* 0x2000004eff027230 */ /* 0x100fe40000004100 */
[----:B------:R-:W-:Y:S01]  /*71e0*/  FFMA R26, R49, R4, R26 ;  /* 0x00000004311a7223 */ /* 0x000fe2000000001a */
[----:B------:R-:W-:Y:S02]  /*71f0*/  HADD2.F32 R3, -RZ, R78.H1_H1 ;  /* 0x3000004eff037230 */ /* 0x000fe40000004100 */
[----:B------:R-:W-:Y:S01]  /*7200*/  FMUL R29, R47, R33 ;  /* 0x000000212f1d7220 */ /* 0x000fe20000400000 */
[--C-:B------:R-:W-:Y:S01]  /*7210*/  HADD2.F32 R4, -RZ, R79.reuse.H0_H0 ;  /* 0x2000004fff047230 */ /* 0x100fe20000004100 */
[----:B------:R-:W-:Y:S01]  /*7220*/  F2FP.F16.F32.PACK_AB R16, R17, R16 ;  /* 0x000000101110723e */ /* 0x000fe200000000ff */
[----:B------:R-:W-:Y:S01]  /*7230*/  FMUL R30, R47, R34 ;  /* 0x000000222f1e7220 */ /* 0x000fe20000400000 */
        /* <DEDUP_REMOVED lines=14> */
[----:B------:R-:W-:Y:S02]  /*7320*/  F2FP.F16.F32.PACK_AB R27, R35, R30 ;  /* 0x0000001e231b723e */ /* 0x000fe400000000ff */
[----:B------:R-:W-:Y:S02]  /*7330*/  LEA R0, R65, UR48, 0x3 ;  /* 0x0000003041007c11 */ /* 0x000fe4000f8e18ff */
[----:B------:R-:W-:Y:S01]  /*7340*/  @P6 SHF.L.U32 R2, R97, 0x1f, RZ ;  /* 0x0000001f61026819 */ /* 0x000fe200000006ff */
        /* <DEDUP_REMOVED lines=9> */
[----:B------:R-:W-:Y:S02]  /*73e0*/  UIADD3 UR8, UP0, UPT, UR52, 0x680, URZ ;  /* 0x0000068034087890 */ /* 0x000fe4000ff1e0ff */
[----:B------:R-:W-:Y:S02]  /*73f0*/  UIADD3 UR5, UPT, UPT, UR41, 0x20, URZ ;  /* 0x0000002029057890 */ /* 0x000fe4000fffe0ff */
[----:B------:R-:W-:Y:S02]  /*7400*/  UIADD3 UR4, UPT, UPT, UR48, 0x2200, URZ ;  /* 0x0000220030047890 */ /* 0x000fe4000fffe0ff */
[----:B------:R-:W-:Y:S01]  /*7410*/  UIADD3.X UR9, UPT, UPT, URZ, UR53, URZ, UP0, !UPT ;  /* 0x00000035ff097290 */ /* 0x000fe200087fe4ff */
[----:B------:R-:W-:Y:S01]  /*7420*/  UMOV UR6, UR42 ;  /* 0x0000002a00067c82 */ /* 0x000fe20008000000 */
[----:B------:R-:W-:Y:S07]  /*7430*/  UMOV UR7, UR36 ;  /* 0x0000002400077c82 */ /* 0x000fee0008000000 */
[----:B------:R2:W-:Y:S01]  /*7440*/  UTMASTG.3D [UR4], [UR8] ;  /* 0x00000004080073b5 */ /* 0x0005e20008010000 */
[----:B------:R0:W-:Y:S01]  /*7450*/  UTMACMDFLUSH ;  /* 0x00000000000079b7 */ /* 0x0001e20000000000 */
[----:B--2---:R-:W-:Y:S04]  /*7460*/  DEPBAR.LE SB0, 0x1 ;  /* 0x000080400000791a */ /* 0x004fe80000000000 */
.L_x_114:
[----:B------:R-:W-:Y:S05]  /*7470*/  BSYNC.RECONVERGENT B0 ;  /* 0x0000000000007941 */ /* 0x000fea0003800200 */
.L_x_113:
[----:B------:R-:W-:Y:S01]  /*7480*/  BAR.SYNC.DEFER_BLOCKING 0x1, 0x80 ;  /* 0x0042000000007b1d */ /* 0x000fe20000010000 */
[----:B------:R-:W-:Y:S04]  /*7490*/  UIADD3 UR40, UPT, UPT, UR51, 0x1, URZ ;  /* 0x0000000133287890 */ /* 0x000fe8000fffe0ff */
[----:B------:R-:W-:Y:S04]  /*74a0*/  UISETP.NE.AND UP0, UPT, UR40, 0x4, UPT ;  /* 0x000000042800788c */ /* 0x000fe8000bf05270 */
[----:B------:R-:W-:Y:S01]  /*74b0*/  USEL UR40, UR40, URZ, UP0 ;  /* 0x000000ff28287287 */ /* 0x000fe20008000000 */
[----:B------:R2:W-:Y:S01]  /*74c0*/  @P6 SYNCS.ARRIVE.TRANS64.RED.A1T0 RZ, [R72+URZ], RZ ;  /* 0x000000ff48ff69a7 */ /* 0x0005e200081004ff */
[----:B------:R-:W-:Y:S01]  /*74d0*/  BSSY B1, `(.L_x_115) ;  /* 0x0000017000017945 */ /* 0x000fe20003800000 */
[----:B------:R-:W4:Y:S02]  /*74e0*/  @P6 SYNCS.PHASECHK.TRANS64.TRYWAIT P0, [R0+URZ+0x30], R2 ;  /* 0x00003002000065a7 */ /* 0x000f2400080011ff */
[----:B----4-:R-:W-:Y:S01]  /*74f0*/  @P6 SEL R66, RZ, 0x1, !P0 ;  /* 0x00000001ff426807 */ /* 0x010fe20004000000 */
[----:B--2---:R-:W-:Y:S06]  /*7500*/  @!P6 BRA `(.L_x_116) ;  /* 0x00000000004ce947 */ /* 0x004fec0003800000 */
        /* <DEDUP_REMOVED lines=9> */
[----:B------:R-:W-:Y:S04]  /*75a0*/  SHF.L.U32 R6, R97, 0x1f, RZ ;  /* 0x0000001f61067819 */ /* 0x000fe800000006ff */
[----:B------:R-:W2:Y:S02]  /*75b0*/  SYNCS.PHASECHK.TRANS64.TRYWAIT P0, [R0+URZ+0x30], R6 ;  /* 0x00003006000075a7 */ /* 0x000ea400080011ff */
[----:B--2---:R-:W-:Y:S05]  /*75c0*/  @!P0 BRA `(.L_x_119) ;  /* 0x00000024004c8947 */ /* 0x004fea0003800000 */
.L_x_118:
[----:B------:R-:W-:Y:S05]  /*75d0*/  BSYNC B0 ;  /* 0x0000000000007941 */ /* 0x000fea0003800000 */
.L_x_117:
[----:B------:R-:W-:Y:S02]  /*75e0*/  ISETP.NE.AND P0, PT, R67, RZ, PT ;  /* 0x000000ff4300720c */ /* 0x000fe40003f05270 */
[----:B------:R-:W-:Y:S11]  /*75f0*/  IADD3 R65, PT, PT, R65, 0x1, RZ ;  /* 0x0000000141417810 */ /* 0x000ff60007ffe0ff */
[----:B------:R4:W1:Y:S04]  /*7600*/  @P0 LDS.128 R56, [R5] ;  /* 0x0000000005380984 */ /* 0x0008680000000c00 */
[----:B------:R4:W1:Y:S04]  /*7610*/  @P0 LDS.128 R60, [R4+0x10] ;  /* 0x00001000043c0984 */ /* 0x0008680000000c00 */
[----:B------:R4:W1:Y:S04]  /*7620*/  @P0 LDS.128 R68, [R3+0x20] ;  /* 0x0000200003440984 */ /* 0x0008680000000c00 */
[----:B------:R4:W1:Y:S02]  /*7630*/  @P0 LDS.128 R76, [R2+0x30] ;  /* 0x00003000024c0984 */ /* 0x0008640000000c00 */
.L_x_116:
[----:B------:R-:W-:Y:S05]  /*7640*/  BSYNC B1 ;  /* 0x0000000000017941 */ /* 0x000fea0003800000 */
.L_x_115:
        /* <DEDUP_REMOVED lines=21> */
.L_x_120:
        /* <DEDUP_REMOVED lines=146> */
.L_x_122:
[----:B------:R-:W-:Y:S05]  /*80c0*/  BSYNC.RECONVERGENT B0 ;  /* 0x0000000000007941 */ /* 0x000fea0003800200 */
.L_x_121:
        /* <DEDUP_REMOVED lines=21> */
.L_x_126:
[----:B------:R-:W-:Y:S05]  /*8220*/  BSYNC B0 ;  /* 0x0000000000007941 */ /* 0x000fea0003800000 */
.L_x_125:
[----:B------:R-:W-:Y:S11]  /*8230*/  ISETP.NE.AND P0, PT, R67, RZ, PT ;  /* 0x000000ff4300720c */ /* 0x000ff60003f05270 */
[----:B------:R-:W-:Y:S02]  /*8240*/  @!UPT UIADD3 URZ, UPT, UPT, URZ, URZ, URZ ;  /* 0x000000fffffff290 */ /* 0x000fe4000fffe0ff */
[----:B------:R4:W1:Y:S04]  /*8250*/  @P0 LDS.128 R56, [R4] ;  /* 0x0000000004380984 */ /* 0x0008680000000c00 */
[----:B------:R4:W1:Y:S04]  /*8260*/  @P0 LDS.128 R60, [R3+0x10] ;  /* 0x00001000033c0984 */ /* 0x0008680000000c00 */
[----:B------:R4:W1:Y:S04]  /*8270*/  @P0 LDS.128 R68, [R2+0x20] ;  /* 0x0000200002440984 */ /* 0x0008680000000c00 */
[----:B------:R4:W1:Y:S02]  /*8280*/  @P0 LDS.128 R76, [R65+0x30] ;  /* 0x00003000414c0984 */ /* 0x0008640000000c00 */
.L_x_124:
[----:B------:R-:W-:Y:S05]  /*8290*/  BSYNC B1 ;  /* 0x0000000000017941 */ /* 0x000fea0003800000 */
.L_x_123:
        /* <DEDUP_REMOVED lines=21> */
.L_x_128:
[----:B------:R-:W-:Y:S01]  /*83f0*/  ISETP.NE.AND P0, PT, R102, RZ, PT ;  /* 0x000000ff6600720c */ /* 0x000fe20003f05270 */
[----:B------:R-:W-:Y:S05]  /*8400*/  WARPSYNC.ALL ;  /* 0x0000000000007948 */ /* 0x000fea0003800000 */
[----:B------:R-:W-:Y:S01]  /*8410*/  R2UR UR4, R48 ;  /* 0x00000000300472ca */ /* 0x000fe200000e0000 */
[--C-:B-1----:R-:W-:Y:S01]  /*8420*/  HADD2.F32 R0, -RZ, R56.reuse.H0_H0 ;  /* 0x20000038ff007230 */ /* 0x102fe20000004100 */
[----:B------:R-:W-:Y:S01]  /*8430*/  R2UR UR5, R64 ;  /* 0x00000000400572ca */ /* 0x000fe200000e0000 */
[----:B----4-:R-:W-:Y:S01]  /*8440*/  HADD2.F32 R2, -RZ, R56.H1_H1 ;  /* 0x30000038ff027230 */ /* 0x010fe20000004100 */
[----:B------:R-:W-:Y:S01]  /*8450*/  BSSY.RECONVERGENT B0, `(.L_x_129) ;  /* 0x0000089000007945 */ /* 0x000fe20003800200 */
[--C-:B------:R-:W-:Y:S02]  /*8460*/  HADD2.F32 R3, -RZ, R57.reuse.H0_H0 ;  /* 0x20000039ff037230 */ /* 0x100fe40000004100 */
[----:B------:R-:W-:Y:S02]  /*8470*/  HADD2.F32 R48, -RZ, R57.H1_H1 ;  /* 0x30000039ff307230 */ /* 0x000fe40000004100 */
[--C-:B------:R-:W-:Y:S02]  /*8480*/  HADD2.F32 R50, -RZ, R58.reuse.H0_H0 ;  /* 0x2000003aff327230 */ /* 0x100fe40000004100 */
[----:B------:R-:W-:Y:S02]  /*8490*/  HADD2.F32 R51, -RZ, R58.H1_H1 ;  /* 0x3000003aff337230 */ /* 0x000fe40000004100 */
[----:B------:R-:W1:Y:S01]  /*84a0*/  LDTM.x32 R4, tmem[UR4+0x60] ;  /* 0x00006004000479ee */ /* 0x000e6200082c0000 */
[----:B------:R-:W-:Y:S01]  /*84b0*/  NOP ;  /* 0x0000000000007918 */ /* 0x000fe20000000000 */
[----:B------:R-:W-:Y:S01]  /*84c0*/  UIADD3 UR5, UPT, UPT, UR5, 0xc0, URZ ;  /* 0x000000c005057890 */ /* 0x000fe2000fffe0ff */
[--C-:B------:R-:W-:Y:S02]  /*84d0*/  HADD2.F32 R52, -RZ, R59.reuse.H0_H0 ;  /* 0x2000003bff347230 */ /* 0x100fe40000004100 */
[----:B------:R-:W-:Y:S01]  /*84e0*/  HADD2.F32 R53, -RZ, R59.H1_H1 ;  /* 0x3000003bff357230 */ /* 0x000fe20000004100 */
[----:B------:R-:W-:Y:S01]  /*84f0*/  UPRMT UR5, UR37, 0x654, UR5 ;  /* 0x0000065425057896 */ /* 0x000fe20008000005 */
[--C-:B------:R-:W-:Y:S02]  /*8500*/  HADD2.F32 R54, -RZ, R60.reuse.H0_H0 ;  /* 0x2000003cff367230 */ /* 0x100fe40000004100 */
[----:B------:R-:W-:Y:S02]  /*8510*/  HADD2.F32 R55, -RZ, R60.H1_H1 ;  /* 0x3000003cff377230 */ /* 0x000fe40000004100 */
[--C-:B------:R-:W-:Y:S02]  /*8520*/  HADD2.F32 R56, -RZ, R61.reuse.H0_H0 ;  /* 0x2000003dff387230 */ /* 0x100fe40000004100 */
[----:B------:R-:W-:Y:S02]  /*8530*/  HADD2.F32 R57, -RZ, R61.H1_H1 ;  /* 0x3000003dff397230 */ /* 0x000fe40000004100 */
[----:B-1----:R-:W-:Y:S01]  /*8540*/  SYNCS.ARRIVE.TRANS64.RED.A1T0 RZ, [UR5], RZ ;  /* 0x000000ffffff79a7 */ /* 0x002fe20008100405 */
[--C-:B------:R-:W-:Y:S02]  /*8550*/  HADD2.F32 R58, -RZ, R62.reuse.H0_H0 ;  /* 0x2000003eff3a7230 */ /* 0x100fe40000004100 */
[----:B------:R-:W-:Y:S02]  /*8560*/  HADD2.F32 R59, -RZ, R62.H1_H1 ;  /* 0x3000003eff3b7230 */ /* 0x000fe40000004100 */
[--C-:B------:R-:W-:Y:S02]  /*8570*/  HADD2.F32 R60, -RZ, R63.reuse.H0_H0 ;  /* 0x2000003fff3c7230 */ /* 0x100fe40000004100 */
[----:B------:R-:W-:Y:S02]  /*8580*/  HADD2.F32 R61, -RZ, R63.H1_H1 ;  /* 0x3000003fff3d7230 */ /* 0x000fe40000004100 */
[C---:B------:R-:W-:Y:S01]  /*8590*/  FMUL R4, R47.reuse, R4 ;  /* 0x000000042f047220 */ /* 0x040fe20000400000 */
[C---:B------:R-:W-:Y:S01]  /*85a0*/  FMUL R5, R47.reuse, R5 ;  /* 0x000000052f057220 */ /* 0x040fe20000400000 */
[C---:B------:R-:W-:Y:S01]  /*85b0*/  FMUL R6, R47.reuse, R6 ;  /* 0x000000062f067220 */ /* 0x040fe20000400000 */
[----:B------:R-:W-:Y:S01]  /*85c0*/  FMUL R7, R47, R7 ;  /* 0x000000072f077220 */ /* 0x000fe20000400000 */
[C---:B------:R-:W-:Y:S01]  /*85d0*/  FFMA R4, R49.reuse, R0, R4 ;  /* 0x0000000031047223 */ /* 0x040fe20000000004 */
[C---:B------:R-:W-:Y:S01]  /*85e0*/  FFMA R5, R49.reuse, R2, R5 ;  /* 0x0000000231057223 */ /* 0x040fe20000000005 */
[C---:B------:R-:W-:Y:S01]  /*85f0*/  FFMA R6, R49.reuse, R3, R6 ;  /* 0x0000000331067223 */ /* 0x040fe20000000006 */
[----:B------:R-:W-:Y:S01]  /*8600*/  FFMA R7, R49, R48, R7 ;  /* 0x0000003031077223 */ /* 0x000fe20000000007 */
[C---:B------:R-:W-:Y:S01]  /*8610*/  FMUL R8, R47.reuse, R8 ;  /* 0x000000082f087220 */ /* 0x040fe20000400000 */
[----:B------:R-:W-:Y:S01]  /*8620*/  FMUL R9, R47, R9 ;  /* 0x000000092f097220 */ /* 0x000fe20000400000 */
[----:B------:R-:W-:Y:S01]  /*8630*/  F2FP.F16.F32.PACK_AB R4, R5, R4 ;  /* 0x000000040504723e */ /* 0x000fe200000000ff */
[----:B------:R-:W-:Y:S01]  /*8640*/  FMUL R0, R47, R10 ;  /* 0x0000000a2f007220 */ /* 0x000fe20000400000 */
[----:B------:R-:W-:Y:S01]  /*8650*/  F2FP.F16.F32.PACK_AB R5, R7, R6 ;  /* 0x000000060705723e */ /* 0x000fe200000000ff */
[C---:B------:R-:W-:Y:S01]  /*8660*/  FFMA R8, R49.reuse, R50, R8 ;  /* 0x0000003231087223 */ /* 0x040fe20000000008 */
[C---:B------:R-:W-:Y:S01]  /*8670*/  FFMA R9, R49.reuse, R51, R9 ;  /* 0x0000003331097223 */ /* 0x040fe20000000009 */
[----:B------:R-:W-:Y:S01]  /*8680*/  FFMA R0, R49, R52, R0 ;  /* 0x0000003431007223 */ /* 0x000fe20000000000 */
[C---:B------:R-:W-:Y:S01]  /*8690*/  FMUL R2, R47.reuse, R11 ;  /* 0x0000000b2f027220 */ /* 0x040fe20000400000 */
[C---:B------:R-:W-:Y:S01]  /*86a0*/  FMUL R3, R47.reuse, R12 ;  /* 0x0000000c2f037220 */ /* 0x040fe20000400000 */
[----:B------:R-:W-:Y:S01]  /*86b0*/  FMUL R10, R47, R13 ;  /* 0x0000000d2f0a7220 */ /* 0x000fe20000400000 */
[----:B------:R-:W-:Y:S01]  /*86c0*/  F2FP.F16.F32.PACK_AB R6, R9, R8 ;  /* 0x000000080906723e */ /* 0x000fe200000000ff */
[C---:B------:R-:W-:Y:S01]  /*86d0*/  FFMA R2, R49.reuse, R53, R2 ;  /* 0x0000003531027223 */ /* 0x040fe20000000002 */
[C---:B------:R-:W-:Y:S01]  /*86e0*/  FFMA R3, R49.reuse, R54, R3 ;  /* 0x0000003631037223 */ /* 0x040fe20000000003 */
[----:B------:R-:W-:Y:S01]  /*86f0*/  FFMA R10, R49, R55, R10 ;  /* 0x00000037310a7223 */ /* 0x000fe2000000000a */
[C---:B------:R-:W-:Y:S01]  /*8700*/  FMUL R11, R47.reuse, R14 ;  /* 0x0000000e2f0b7220 */ /* 0x040fe20000400000 */
[C---:B------:R-:W-:Y:S01]  /*8710*/  FMUL R15, R47.reuse, R15 ;  /* 0x0000000f2f0f7220 */ /* 0x040fe20000400000 */
[C---:B------:R-:W-:Y:S01]  /*8720*/  FMUL R12, R47.reuse, R16 ;  /* 0x000000102f0c7220 */ /* 0x040fe20000400000 */
[----:B------:R-:W-:Y:S01]  /*8730*/  FMUL R13, R47, R17 ;  /* 0x000000112f0d7220 */ /* 0x000fe20000400000 */
[----:B------:R-:W-:Y:S01]  /*8740*/  FFMA R11, R49, R56, R11 ;  /* 0x00000038310b7223 */ /* 0x000fe2000000000b */
[----:B------:R-:W-:Y:S01]  /*8750*/  FMUL R14, R47, R18 ;  /* 0x000000122f0e7220 */ /* 0x000fe20000400000 */
[----:B------:R-:W-:Y:S01]  /*8760*/  FFMA R15, R49, R57, R15 ;  /* 0x00000039310f7223 */ /* 0x000fe2000000000f */
[--C-:B------:R-:W-:Y:S02]  /*8770*/  HADD2.F32 R62, -RZ, R68.reuse.H0_H0 ;  /* 0x20000044ff3e7230 */ /* 0x100fe40000004100 */
[----:B------:R-:W-:Y:S01]  /*8780*/  FMUL R19, R47, R19 ;  /* 0x000000132f137220 */ /* 0x000fe20000400000 */
[----:B------:R-:W-:Y:S01]  /*8790*/  F2FP.F16.F32.PACK_AB R7, R2, R0 ;  /* 0x000000000207723e */ /* 0x000fe200000000ff */
[----:B------:R-:W-:Y:S01]  /*87a0*/  FFMA R12, R49, R58, R12 ;  /* 0x0000003a310c7223 */ /* 0x000fe2000000000c */
[----:B------:R-:W-:Y:S02]  /*87b0*/  HADD2.F32 R63, -RZ, R68.H1_H1 ;  /* 0x30000044ff3f7230 */ /* 0x000fe40000004100 */
[----:B------:R-:W-:Y:S01]  /*87c0*/  FMUL R16, R47, R20 ;  /* 0x000000142f107220 */ /* 0x000fe20000400000 */
[----:B------:R-:W-:Y:S01]  /*87d0*/  FFMA R13, R49, R59, R13 ;  /* 0x0000003b310d7223 */ /* 0x000fe2000000000d */
[----:B------:R1:W-:Y:S01]  /*87e0*/  STS.128 [R100+0x6000], R4 ;  /* 0x0060000464007388 */ /* 0x0003e20000000c00 */
[--C-:B------:R-:W-:Y:S02]  /*87f0*/  HADD2.F32 R64, -RZ, R69.reuse.H0_H0 ;  /* 0x20000045ff407230 */ /* 0x100fe40000004100 */
[----:B------:R-:W-:Y:S01]  /*8800*/  FMUL R17, R47, R21 ;  /* 0x000000152f117220 */ /* 0x000fe20000400000 */
[----:B------:R-:W-:Y:S01]  /*8810*/  FFMA R14, R49, R60, R14 ;  /* 0x0000003c310e7223 */ /* 0x000fe2000000000e */
[----:B------:R-:W-:Y:S02]  /*8820*/  HADD2.F32 R65, -RZ, R69.H1_H1 ;  /* 0x30000045ff417230 */ /* 0x000fe40000004100 */
[----:B------:R-:W-:Y:S01]  /*8830*/  FMUL R18, R47, R22 ;  /* 0x000000162f127220 */ /* 0x000fe20000400000 */
[----:B------:R-:W-:Y:S01]  /*8840*/  FFMA R19, R49, R61, R19 ;  /* 0x0000003d31137223 */ /* 0x000fe20000000013 */
        /* <DEDUP_REMOVED lines=11> */
[----:B------:R-:W-:Y:S01]  /*8900*/  F2FP.F16.F32.PACK_AB R8, R10, R3 ;  /* 0x000000030a08723e */ /* 0x000fe200000000ff */
[----:B------:R-:W-:Y:S01]  /*8910*/  FFMA R23, R49, R65, R23 ;  /* 0x0000004131177223 */ /* 0x000fe20000000017 */
[----:B------:R-:W-:Y:S01]  /*8920*/  F2FP.F16.F32.PACK_AB R9, R15, R11 ;  /* 0x0000000b0f09723e */ /* 0x000fe200000000ff */
[--C-:B------:R-:W-:Y:S02]  /*8930*/  HADD2.F32 R70, -RZ, R76.reuse.H0_H0 ;  /* 0x2000004cff467230 */ /* 0x100fe40000004100 */
[----:B------:R-:W-:Y:S01]  /*8940*/  FMUL R27, R47, R27 ;  /* 0x0000001b2f1b7220 */ /* 0x000fe20000400000 */
[----:B------:R-:W-:Y:S01]  /*8950*/  F2FP.F16.F32.PACK_AB R10, R13, R12 ;  /* 0x0000000c0d0a723e */ /* 0x000fe200000000ff */
[----:B------:R-:W-:Y:S01]  /*8960*/  FFMA R20, R49, R66, R20 ;  /* 0x0000004231147223 */ /* 0x000fe20000000014 */
[----:B------:R-:W-:Y:S01]  /*8970*/  F2FP.F16.F32.PACK_AB R11, R19, R14 ;  /* 0x0000000e130b723e */ /* 0x000fe200000000ff */
[----:B------:R-:W-:Y:S02]  /*8980*/  HADD2.F32 R71, -RZ, R76.H1_H1 ;  /* 0x3000004cff477230 */ /* 0x000fe40000004100 */
[----:B------:R-:W-:Y:S01]  /*8990*/  FMUL R24, R47, R28 ;  /* 0x0000001c2f187220 */ /* 0x000fe20000400000 */
[----:B------:R-:W-:Y:S01]  /*89a0*/  FFMA R21, R49, R67, R21 ;  /* 0x0000004331157223 */ /* 0x000fe20000000015 */
[--C-:B------:R-:W-:Y:S01]  /*89b0*/  HADD2.F32 R72, -RZ, R77.reuse.H0_H0 ;  /* 0x2000004dff487230 */ /* 0x100fe20000004100 */
[----:B------:R1:W-:Y:S01]  /*89c0*/  STS.128 [R99+0x6010], R8 ;  /* 0x0060100863007388 */ /* 0x0003e20000000c00 */
        /* <DEDUP_REMOVED lines=49> */
.L_x_130:
[----:B------:R-:W-:Y:S05]  /*8ce0*/  BSYNC.RECONVERGENT B0 ;  /* 0x0000000000007941 */ /* 0x000fea0003800200 */
.L_x_129:
[----:B------:R-:W-:Y:S01]  /*8cf0*/  BAR.SYNC.DEFER_BLOCKING 0x1, 0x80 ;  /* 0x0042000000007b1d */ /* 0x000fe20000010000 */
[----:B------:R-:W-:Y:S01]  /*8d00*/  UISETP.NE.AND UP0, UPT, UR49, -0x4, UPT ;  /* 0xfffffffc3100788c */ /* 0x000fe2000bf05270 */
[----:B------:R-:W-:Y:S08]  /*8d10*/  IADD3 R45, PT, PT, R45, 0x1, RZ ;  /* 0x000000012d2d7810 */ /* 0x000ff00007ffe0ff */
[----:B------:R-:W-:Y:S05]  /*8d20*/  BRA.U !UP0, `(.L_x_131) ;  /* 0x0000000108287547 */ /* 0x000fea000b800000 */
[----:B------:R-:W-:Y:S01]  /*8d30*/  ISETP.NE.AND P0, PT, R107, RZ, PT ;  /* 0x000000ff6b00720c */ /* 0x000fe20003f05270 */
[----:B------:R-:W-:Y:S01]  /*8d40*/  IMAD.U32 R2, RZ, RZ, UR51 ;  /* 0x00000033ff027e24 */ /* 0x000fe2000f8e00ff */
[----:B------:R-:W-:Y:S01]  /*8d50*/  UIADD3 UR51, UPT, UPT, UR51, 0x1, URZ ;  /* 0x0000000133337890 */ /* 0x000fe2000fffe0ff */
[----:B------:R-:W-:Y:S03]  /*8d60*/  IMAD.U32 R0, RZ, RZ, UR37 ;  /* 0x00000025ff007e24 */ /* 0x000fe6000f8e00ff */
[----:B------:R-:W-:Y:S04]  /*8d70*/  UISETP.NE.AND UP0, UPT, UR51, 0x4, UPT ;  /* 0x000000043300788c */ /* 0x000fe8000bf05270 */
[----:B------:R-:W-:Y:S03]  /*8d80*/  USEL UR51, UR51, URZ, UP0 ;  /* 0x000000ff33337287 */ /* 0x000fe60008000000 */
[----:B------:R-:W-:Y:S05]  /*8d90*/  @P0 LEA R2, R2, UR48, 0x3 ;  /* 0x0000003002020c11 */ /* 0x000fea000f8e18ff */
[----:B------:R-:W-:Y:S05]  /*8da0*/  @P0 VIADD R2, R2, 0x50 ;  /* 0x0000005002020836 */ /* 0x000fea0000000000 */
[----:B------:R-:W-:Y:S04]  /*8db0*/  @P0 PRMT R0, R0, 0x654, R2 ;  /* 0x0000065400000816 */ /* 0x000fe80000000002 */
[----:B------:R2:W-:Y:S03]  /*8dc0*/  @P0 SYNCS.ARRIVE.TRANS64.RED.A1T0 RZ, [R0+URZ], RZ ;  /* 0x000000ff00ff09a7 */ /* 0x0005e600081004ff */
.L_x_131:
[----:B------:R-:W-:Y:S01]  /*8dd0*/  ISETP.NE.AND P2, PT, R103, RZ, PT ;  /* 0x000000ff6700720c */ /* 0x000fe20003f45270 */
[----:B------:R-:W-:Y:S01]  /*8de0*/  UIADD3 UR49, UPT, UPT, UR49, 0x4, URZ ;  /* 0x0000000431317890 */ /* 0x000fe2000fffe0ff */
[----:B------:R-:W-:Y:S01]  /*8df0*/  ISETP.NE.AND P0, PT, R105, 0x2, PT ;  /* 0x000000026900780c */ /* 0x000fe20003f05270 */
[----:B------:R-:W-:Y:S01]  /*8e00*/  IMAD.IADD R20, R43, 0x1, R86 ;  /* 0x000000012b147824 */ /* 0x000fe200078e0256 */
[----:B------:R-:W-:Y:S01]  /*8e10*/  ISETP.NE.AND P1, PT, R45, 0x4, PT ;  /* 0x000000042d00780c */ /* 0x000fe20003f25270 */
[----:B------:R-:W-:Y:S01]  /*8e20*/  IMAD.IADD R21, R44, 0x1, R87 ;  /* 0x000000012c157824 */ /* 0x000fe200078e0257 */
[----:B------:R-:W-:Y:S02]  /*8e30*/  SEL R2, RZ, 0x1, P0 ;  /* 0x00000001ff027807 */ /* 0x000fe40000000000 */
[----:B--2---:R-:W-:Y:S02]  /*8e40*/  SEL R0, RZ, 0x1, P1 ;  /* 0x00000001ff007807 */ /* 0x004fe40000800000 */
[----:B------:R-:W-:Y:S02]  /*8e50*/  LOP3.LUT R95, R95, R2, RZ, 0x3c, !PT ;  /* 0x000000025f5f7212 */ /* 0x000fe400078e3cff */
[----:B------:R-:W-:Y:S02]  /*8e60*/  LOP3.LUT R96, R96, R0, RZ, 0x3c, !PT ;  /* 0x0000000060607212 */ /* 0x000fe400078e3cff */
[----:B------:R-:W-:Y:S02]  /*8e70*/  @P2 R2UR UR36, R94 ;  /* 0x000000005e2422ca */ /* 0x000fe400000e0000 */
[----:B------:R-:W-:Y:S02]  /*8e80*/  SEL R105, R105, RZ, P0 ;  /* 0x000000ff69697207 */ /* 0x000fe40000000000 */
[----:B------:R-:W-:Y:S01]  /*8e90*/  SEL R45, R45, RZ, P1 ;  /* 0x000000ff2d2d7207 */ /* 0x000fe20000800000 */
[----:B------:R-:W-:Y:S10]  /*8ea0*/  @P2 BRA `(.L_x_132) ;  /* 0xffffffc000502947 */ /* 0x000ff4000383ffff */
[----:B------:R-:W-:-:S09]  /*8eb0*/  UISETP.NE.AND UP0, UPT, UR50, URZ, UPT ;  /* 0x000000ff3200728c */ /* 0x000fd2000bf05270 */
[----:B------:R-:W-:Y:S05]  /*8ec0*/  BRA.U !UP0, `(.L_x_133) ;  /* 0x0000000108487547 */ /* 0x000fea000b800000 */
[----:B------:R-:W2:Y:S02]  /*8ed0*/  LDCU.64 UR4, c[0x0][0x890] ;  /* 0x00011200ff0477ac */ /* 0x000ea40008000a00 */
[----:B--2---:R-:W-:-:S04]  /*8ee0*/  UISETP.NE.U32.AND UP0, UPT, UR4, URZ, UPT ;  /* 0x000000ff0400728c */ /* 0x004fc8000bf05070 */
[----:B------:R-:W-:-:S09]  /*8ef0*/  UISETP.NE.AND.EX UP0, UPT, UR5, URZ, UPT, UP0 ;  /* 0x000000ff0500728c */ /* 0x000fd2000bf05300 */
[----:B------:R-:W-:Y:S05]  /*8f00*/  BRA.U UP0, `(.L_x_134) ;  /* 0x00000001000c7547 */ /* 0x000fea000b800000 */
[----:B------:R-:W-:-:S13]  /*8f10*/  FSETP.NEU.AND P0, PT, R49, RZ, PT ;  /* 0x000000ff3100720b */ /* 0x000fda0003f0d000 */
[----:B------:R-:W-:Y:S05]  /*8f20*/  @!P0 EXIT ;  /* 0x000000000000894d */ /* 0x000fea0003800000 */
[----:B------:R-:W-:Y:S05]  /*8f30*/  BRA `(.L_x_133) ;  /* 0x00000000002c7947 */ /* 0x000fea0003800000 */
.L_x_134:
[----:B------:R-:W-:Y:S01]  /*8f40*/  ISETP.NE.AND P0, PT, R104, RZ, PT ;  /* 0x000000ff6800720c */ /* 0x000fe20003f05270 */
[----:B------:R-:W-:-:S12]  /*8f50*/  BSSY.RECONVERGENT B0, `(.L_x_133) ;  /* 0x0000009000007945 */ /* 0x000fd80003800200 */
[----:B------:R-:W-:Y:S05]  /*8f60*/  @P0 BRA `(.L_x_135) ;  /* 0x0000000000140947 */ /* 0x000fea0003800000 */
[----:B------:R-:W2:Y:S02]  /*8f70*/  LDCU.64 UR4, c[0x0][0x888] ;  /* 0x00011100ff0477ac */ /* 0x000ea40008000a00 */
[----:B--2---:R-:W-:-:S04]  /*8f80*/  ISETP.NE.U32.AND P0, PT, RZ, UR4, PT ;  /* 0x00000004ff007c0c */ /* 0x004fc8000bf05070 */
[----:B------:R-:W-:-:S13]  /*8f90*/  ISETP.NE.AND.EX P0, PT, RZ, UR5, PT, P0 ;  /* 0x00000005ff007c0c */ /* 0x000fda000bf05300 */
[----:B------:R-:W-:Y:S05]  /*8fa0*/  @!P0 EXIT ;  /* 0x000000000000894d */ /* 0x000fea0003800000 */
[----:B------:R-:W-:Y:S05]  /*8fb0*/  BRA `(.L_x_136) ;  /* 0x0000000000087947 */ /* 0x000fea0003800000 */
.L_x_135:
[----:B------:R-:W-:-:S13]  /*8fc0*/  FSETP.NEU.AND P0, PT, R49, RZ, PT ;  /* 0x000000ff3100720b */ /* 0x000fda0003f0d000 */
[----:B------:R-:W-:Y:S05]  /*8fd0*/  @!P0 EXIT ;  /* 0x000000000000894d */ /* 0x000fea0003800000 */
.L_x_136:
[----:B------:R-:W-:Y:S05]  /*8fe0*/  BSYNC.RECONVERGENT B0 ;  /* 0x0000000000007941 */ /* 0x000fea0003800200 */
.L_x_133:
[----:B------:R-:W-:Y:S01]  /*8ff0*/  ULEA UR4, UR51, UR48, 0x3 ;  /* 0x0000003033047291 */ /* 0x000fe2000f8e18ff */
[----:B------:R-:W-:-:S04]  /*9000*/  DEPBAR.LE SB0, 0x0 ;  /* 0x000080000000791a */ /* 0x000fc80000000000 */
[----:B------:R-:W-:-:S04]  /*9010*/  UIADD3 UR4, UPT, UPT, UR4, 0x50, URZ ;  /* 0x0000005004047890 */ /* 0x000fc8000fffe0ff */
[----:B------:R-:W-:-:S09]  /*9020*/  UPRMT UR4, UR37, 0x654, UR4 ;  /* 0x0000065425047896 */ /* 0x000fd20008000004 */
[----:B------:R-:W-:Y:S01]  /*9030*/  SYNCS.ARRIVE.TRANS64.RED.A1T0 RZ, [UR4], RZ ;  /* 0x000000ffffff79a7 */ /* 0x000fe20008100404 */
[----:B------:R-:W-:Y:S05]  /*9040*/  EXIT ;  /* 0x000000000000794d */ /* 0x000fea0003800000 */
.L_x_24:
[----:B--2---:R2:W4:Y:S02]  /*9050*/  SYNCS.PHASECHK.TRANS64.TRYWAIT P0, [R2+URZ+0xf0], R3 ;  /* 0x0000f003020075a7 */ /* 0x00452400080011ff */
[----:B----4-:R-:W-:Y:S05]  /*9060*/  @!P0 NANOSLEEP.SYNCS 0x989680 ;  /* 0x009896800000895d */ /* 0x010fea0003900000 */
[----:B------:R-:W4:Y:S02]  /*9070*/  @!P0 SYNCS.PHASECHK.TRANS64 P0, [R2+URZ+0xf0], R3 ;  /* 0x0000f003020085a7 */ /* 0x000f2400080010ff */
[----:B----4-:R-:W-:Y:S05]  /*9080*/  @!P0 BRA `(.L_x_24) ;  /* 0xfffffffc00f08947 */ /* 0x010fea000383ffff */
[----:B------:R-:W-:Y:S05]  /*9090*/  BRA `(.L_x_137) ;  /* 0xffffff8400d07947 */ /* 0x000fea000383ffff */
.L_x_27:
[----:B-1----:R-:W-:-:S07]  /*90a0*/  MOV R2, UR33 ;  /* 0x0000002100027c02 */ /* 0x002fce0008000f00 */
.L_x_138:
[----:B-1----:R1:W2:Y:S02]  /*90b0*/  SYNCS.PHASECHK.TRANS64.TRYWAIT P0, [R2+URZ+0x18], R4 ;  /* 0x00001804020075a7 */ /* 0x0022a400080011ff */
[----:B--2---:R-:W-:Y:S05]  /*90c0*/  @!P0 NANOSLEEP.SYNCS 0x989680 ;  /* 0x009896800000895d */ /* 0x004fea0003900000 */
[----:B------:R-:W2:Y:S02]  /*90d0*/  @!P0 SYNCS.PHASECHK.TRANS64 P0, [R2+URZ+0x18], R4 ;  /* 0x00001804020085a7 */ /* 0x000ea400080010ff */
[----:B--2---:R-:W-:Y:S05]  /*90e0*/  @!P0 BRA `(.L_x_138) ;  /* 0xfffffffc00f08947 */ /* 0x004fea000383ffff */
[----:B------:R-:W-:Y:S05]  /*90f0*/  BRA `(.L_x_26) ;  /* 0xffffff8800287947 */ /* 0x000fea000383ffff */
.L_x_34:
[----:B-1----:R-:W-:-:S07]  /*9100*/  MOV R2, UR33 ;  /* 0x0000002100027c02 */ /* 0x002fce0008000f00 */
.L_x_139:
[----:B-1----:R1:W2:Y:S02]  /*9110*/  SYNCS.PHASECHK.TRANS64.TRYWAIT P0, [R2+URZ+0x18], R4 ;  /* 0x00001804020075a7 */ /* 0x0022a400080011ff */
[----:B--2---:R-:W-:Y:S05]  /*9120*/  @!P0 NANOSLEEP.SYNCS 0x989680 ;  /* 0x009896800000895d */ /* 0x004fea0003900000 */
[----:B------:R-:W2:Y:S02]  /*9130*/  @!P0 SYNCS.PHASECHK.TRANS64 P0, [R2+URZ+0x18], R4 ;  /* 0x00001804020085a7 */ /* 0x000ea400080010ff */
[----:B--2---:R-:W-:Y:S05]  /*9140*/  @!P0 BRA `(.L_x_139) ;  /* 0xfffffffc00f08947 */ /* 0x004fea000383ffff */
[----:B------:R-:W-:Y:S05]  /*9150*/  BRA `(.L_x_33) ;  /* 0xffffff8c001c7947 */ /* 0x000fea000383ffff */
.L_x_39:
[----:B-1----:R1:W2:Y:S02]  /*9160*/  SYNCS.PHASECHK.TRANS64.TRYWAIT P0, [R2+URZ+0x80], R3 ;  /* 0x00008003020075a7 */ /* 0x0022a400080011ff */
[----:B--2---:R-:W-:Y:S05]  /*9170*/  @!P0 NANOSLEEP.SYNCS 0x989680 ;  /* 0x009896800000895d */ /* 0x004fea0003900000 */
[----:B------:R-:W2:Y:S02]  /*9180*/  @!P0 SYNCS.PHASECHK.TRANS64 P0, [R2+URZ+0x80], R3 ;  /* 0x00008003020085a7 */ /* 0x000ea400080010ff */
[----:B--2---:R-:W-:Y:S05]  /*9190*/  @!P0 BRA `(.L_x_39) ;  /* 0xfffffffc00f08947 */ /* 0x004fea000383ffff */
[----:B------:R-:W-:Y:S05]  /*91a0*/  BRA `(.L_x_140) ;  /* 0xffffff8c00e87947 */ /* 0x000fea000383ffff */
.L_x_43:
[----:B---3--:R-:W-:-:S07]  /*91b0*/  MOV R0, UR4 ;  /* 0x0000000400007c02 */ /* 0x008fce0008000f00 */
.L_x_141:
[----:B-1----:R1:W2:Y:S02]  /*91c0*/  SYNCS.PHASECHK.TRANS64.TRYWAIT P0, [R0+URZ], R2 ;  /* 0x00000002000075a7 */ /* 0x0022a400080011ff */
[----:B--2---:R-:W-:Y:S05]  /*91d0*/  @!P0 NANOSLEEP.SYNCS 0x989680 ;  /* 0x009896800000895d */ /* 0x004fea0003900000 */
[----:B------:R-:W2:Y:S02]  /*91e0*/  @!P0 SYNCS.PHASECHK.TRANS64 P0, [R0+URZ], R2 ;  /* 0x00000002000085a7 */ /* 0x000ea400080010ff */
[----:B--2---:R-:W-:Y:S05]  /*91f0*/  @!P0 BRA `(.L_x_141) ;  /* 0xfffffffc00f08947 */ /* 0x004fea000383ffff */
[----:B------:R-:W-:Y:S05]  /*9200*/  BRA `(.L_x_142) ;  /* 0xffffff9400587947 */ /* 0x000fea000383ffff */
.L_x_44:
[----:B---3--:R-:W-:-:S07]  /*9210*/  MOV R0, UR4 ;  /* 0x0000000400007c02 */ /* 0x008fce0008000f00 */
.L_x_143:
[----:B-1----:R1:W2:Y:S02]  /*9220*/  SYNCS.PHASECHK.TRANS64.TRYWAIT P0, [R0+URZ], R2 ;  /* 0x00000002000075a7 */ /* 0x0022a400080011ff */
[----:B--2---:R-:W-:Y:S05]  /*9230*/  @!P0 NANOSLEEP.SYNCS 0x989680 ;  /* 0x009896800000895d */ /* 0x004fea0003900000 */
[----:B------:R-:W2:Y:S02]  /*9240*/  @!P0 SYNCS.PHASECHK.TRANS64 P0, [R0+URZ], R2 ;  /* 0x00000002000085a7 */ /* 0x000ea400080010ff */
[----:B--2---:R-:W-:Y:S05]  /*9250*/  @!P0 BRA `(.L_x_143) ;  /* 0xfffffffc00f08947 */ /* 0x004fea000383ffff */
[----:B------:R-:W-:Y:S05]  /*9260*/  BRA `(.L_x_144) ;  /* 0xffffff9400647947 */ /* 0x000fea000383ffff */
.L_x_47:
[----:B-1----:R1:W2:Y:S02]  /*9270*/  SYNCS.PHASECHK.TRANS64.TRYWAIT P0, [R0+URZ+0xe0], R4 ;  /* 0x0000e004000075a7 */ /* 0x0022a400080011ff */
[----:B--2---:R-:W-:Y:S05]  /*9280*/  @!P0 NANOSLEEP.SYNCS 0x989680 ;  /* 0x009896800000895d */ /* 0x004fea0003900000 */
[----:B------:R-:W2:Y:S02]  /*9290*/  @!P0 SYNCS.PHASECHK.TRANS64 P0, [R0+URZ+0xe0], R4 ;  /* 0x0000e004000085a7 */ /* 0x000ea400080010ff */
[----:B--2---:R-:W-:Y:S05]  /*92a0*/  @!P0 BRA `(.L_x_47) ;  /* 0xfffffffc00f08947 */ /* 0x004fea000383ffff */
[----:B------:R-:W-:Y:S05]  /*92b0*/  BRA `(.L_x_145) ;  /* 0xffffff9400c47947 */ /* 0x000fea000383ffff */
.L_x_48:
[----:B------:R-:W-:-:S07]  /*92c0*/  MOV R0, UR5 ;  /* 0x0000000500007c02 */ /* 0x000fce0008000f00 */
.L_x_146:
[----:B-1----:R1:W2:Y:S02]  /*92d0*/  SYNCS.PHASECHK.TRANS64.TRYWAIT P0, [R0+URZ+0x90], R5 ;  /* 0x00009005000075a7 */ /* 0x0022a400080011ff */
[----:B--2---:R-:W-:Y:S05]  /*92e0*/  @!P0 NANOSLEEP.SYNCS 0x989680 ;  /* 0x009896800000895d */ /* 0x004fea0003900000 */
[----:B------:R-:W2:Y:S02]  /*92f0*/  @!P0 SYNCS.PHASECHK.TRANS64 P0, [R0+URZ+0x90], R5 ;  /* 0x00009005000085a7 */ /* 0x000ea400080010ff */
[----:B--2---:R-:W-:Y:S05]  /*9300*/  @!P0 BRA `(.L_x_146) ;  /* 0xfffffffc00f08947 */ /* 0x004fea000383ffff */
[----:B------:R-:W-:Y:S05]  /*9310*/  BRA `(.L_x_147) ;  /* 0xffffff9400d47947 */ /* 0x000fea000383ffff */
.L_x_49:
[----:B-1----:R1:W2:Y:S02]  /*9320*/  SYNCS.PHASECHK.TRANS64.TRYWAIT P1, [R0+URZ+0x80], R4 ;  /* 0x00008004000075a7 */ /* 0x0022a400080211ff */
[----:B--2---:R-:W-:Y:S05]  /*9330*/  @!P1 NANOSLEEP.SYNCS 0x989680 ;  /* 0x009896800000995d */ /* 0x004fea0003900000 */
[----:B------:R-:W2:Y:S02]  /*9340*/  @!P1 SYNCS.PHASECHK.TRANS64 P1, [R0+URZ+0x80], R4 ;  /* 0x00008004000095a7 */ /* 0x000ea400080210ff */
[----:B--2---:R-:W-:Y:S05]  /*9350*/  @!P1 BRA `(.L_x_49) ;  /* 0xfffffffc00f09947 */ /* 0x004fea000383ffff */
[----:B------:R-:W-:Y:S05]  /*9360*/  BRA `(.L_x_148) ;  /* 0xffffff9800047947 */ /* 0x000fea000383ffff */
.L_x_52:
[----:B------:R-:W-:-:S07]  /*9370*/  MOV R0, UR5 ;  /* 0x0000000500007c02 */ /* 0x000fce0008000f00 */
.L_x_149:
[----:B-1----:R1:W2:Y:S02]  /*9380*/  SYNCS.PHASECHK.TRANS64.TRYWAIT P0, [R0+URZ+0x90], R2 ;  /* 0x00009002000075a7 */ /* 0x0022a400080011ff */
[----:B--2---:R-:W-:Y:S05]  /*9390*/  @!P0 NANOSLEEP.SYNCS 0x989680 ;  /* 0x009896800000895d */ /* 0x004fea0003900000 */
[----:B------:R-:W2:Y:S02]  /*93a0*/  @!P0 SYNCS.PHASECHK.TRANS64 P0, [R0+URZ+0x90], R2 ;  /* 0x00009002000085a7 */ /* 0x000ea400080010ff */
[----:B--2---:R-:W-:Y:S05]  /*93b0*/  @!P0 BRA `(.L_x_149) ;  /* 0xfffffffc00f08947 */ /* 0x004fea000383ffff */
[----:B------:R-:W-:Y:S05]  /*93c0*/  BRA `(.L_x_51) ;  /* 0xffffff9800587947 */ /* 0x000fea000383ffff */
.L_x_59:
[----:B-1----:R1:W2:Y:S02]  /*93d0*/  SYNCS.PHASECHK.TRANS64.TRYWAIT P1, [R0+URZ+0x80], R2 ;  /* 0x00008002000075a7 */ /* 0x0022a400080211ff */
[----:B--2---:R-:W-:Y:S05]  /*93e0*/  @!P1 NANOSLEEP.SYNCS 0x989680 ;  /* 0x009896800000995d */ /* 0x004fea0003900000 */
[----:B------:R-:W2:Y:S02]  /*93f0*/  @!P1 SYNCS.PHASECHK.TRANS64 P1, [R0+URZ+0x80], R2 ;  /* 0x00008002000095a7 */ /* 0x000ea400080210ff */
[----:B--2---:R-:W-:Y:S05]  /*9400*/  @!P1 BRA `(.L_x_59) ;  /* 0xfffffffc00f09947 */ /* 0x004fea000383ffff */
[----:B------:R-:W-:Y:S05]  /*9410*/  BRA `(.L_x_150) ;  /* 0xffffff9c00cc7947 */ /* 0x000fea000383ffff */
.L_x_60:
[----:B------:R-:W-:-:S07]  /*9420*/  MOV R2, UR7 ;  /* 0x0000000700027c02 */ /* 0x000fce0008000f00 */
.L_x_151:
[----:B-1----:R1:W2:Y:S02]  /*9430*/  SYNCS.PHASECHK.TRANS64.TRYWAIT P0, [R2+URZ+0xc0], R0 ;  /* 0x0000c000020075a7 */ /* 0x0022a400080011ff */
[----:B--2---:R-:W-:Y:S05]  /*9440*/  @!P0 NANOSLEEP.SYNCS 0x989680 ;  /* 0x009896800000895d */ /* 0x004fea0003900000 */
[----:B------:R-:W2:Y:S02]  /*9450*/  @!P0 SYNCS.PHASECHK.TRANS64 P0, [R2+URZ+0xc0], R0 ;  /* 0x0000c000020085a7 */ /* 0x000ea400080010ff */
[----:B--2---:R-:W-:Y:S05]  /*9460*/  @!P0 BRA `(.L_x_151) ;  /* 0xfffffffc00f08947 */ /* 0x004fea000383ffff */
[----:B------:R-:W-:Y:S05]  /*9470*/  BRA `(.L_x_152) ;  /* 0xffffffa000047947 */ /* 0x000fea000383ffff */
.L_x_63:
[----:B------:R-:W-:Y:S07]  /*9480*/  MOV R0, UR6 ;  /* 0x0000000600007c02 */ /* 0x000fee0008000f00 */
.L_x_153:
[----:B-1----:R1:W2:Y:S02]  /*9490*/  SYNCS.PHASECHK.TRANS64.TRYWAIT P0, [R0+URZ], R2 ;  /* 0x00000002000075a7 */ /* 0x0022a400080011ff */
[----:B--2---:R-:W-:Y:S05]  /*94a0*/  @!P0 NANOSLEEP.SYNCS 0x989680 ;  /* 0x009896800000895d */ /* 0x004fea0003900000 */
[----:B------:R-:W2:Y:S02]  /*94b0*/  @!P0 SYNCS.PHASECHK.TRANS64 P0, [R0+URZ], R2 ;  /* 0x00000002000085a7 */ /* 0x000ea400080010ff */
[----:B--2---:R-:W-:Y:S05]  /*94c0*/  @!P0 BRA `(.L_x_153) ;  /* 0xfffffffc00f08947 */ /* 0x004fea000383ffff */
[----:B------:R-:W-:Y:S05]  /*94d0*/  BRA `(.L_x_62) ;  /* 0xffffffa000207947 */ /* 0x000fea000383ffff */
.L_x_66:
[----:B------:R-:W-:-:S07]  /*94e0*/  MOV R0, UR6 ;  /* 0x0000000600007c02 */ /* 0x000fce0008000f00 */
.L_x_154:
[----:B--2---:R2:W4:Y:S02]  /*94f0*/  SYNCS.PHASECHK.TRANS64.TRYWAIT P0, [R0+URZ], R2 ;  /* 0x00000002000075a7 */ /* 0x00452400080011ff */
[----:B----4-:R-:W-:Y:S05]  /*9500*/  @!P0 NANOSLEEP.SYNCS 0x989680 ;  /* 0x009896800000895d */ /* 0x010fea0003900000 */
[----:B------:R-:W4:Y:S02]  /*9510*/  @!P0 SYNCS.PHASECHK.TRANS64 P0, [R0+URZ], R2 ;  /* 0x00000002000085a7 */ /* 0x000f2400080010ff */
[----:B----4-:R-:W-:Y:S05]  /*9520*/  @!P0 BRA `(.L_x_154) ;  /* 0xfffffffc00f08947 */ /* 0x010fea000383ffff */
[----:B------:R-:W-:Y:S05]  /*9530*/  BRA `(.L_x_155) ;  /* 0xffffffa000fc7947 */ /* 0x000fea000383ffff */
.L_x_67:
[----:B------:R-:W-:-:S07]  /*9540*/  MOV R0, UR6 ;  /* 0x0000000600007c02 */ /* 0x000fce0008000f00 */
.L_x_156:
[----:B-1----:R1:W2:Y:S02]  /*9550*/  SYNCS.PHASECHK.TRANS64.TRYWAIT P0, [R0+URZ], R3 ;  /* 0x00000003000075a7 */ /* 0x0022a400080011ff */
[----:B--2---:R-:W-:Y:S05]  /*9560*/  @!P0 NANOSLEEP.SYNCS 0x989680 ;  /* 0x009896800000895d */ /* 0x004fea0003900000 */
[----:B------:R-:W2:Y:S02]  /*9570*/  @!P0 SYNCS.PHASECHK.TRANS64 P0, [R0+URZ], R3 ;  /* 0x00000003000085a7 */ /* 0x000ea400080010ff */
[----:B--2---:R-:W-:Y:S05]  /*9580*/  @!P0 BRA `(.L_x_156) ;  /* 0xfffffffc00f08947 */ /* 0x004fea000383ffff */
[----:B------:R-:W-:Y:S05]  /*9590*/  BRA `(.L_x_157) ;  /* 0xffffffa400087947 */ /* 0x000fea000383ffff */
.L_x_68:
[----:B------:R-:W-:-:S07]  /*95a0*/  MOV R0, UR6 ;  /* 0x0000000600007c02 */ /* 0x000fce0008000f00 */
.L_x_158:
[----:B-1----:R1:W2:Y:S02]  /*95b0*/  SYNCS.PHASECHK.TRANS64.TRYWAIT P0, [R0+URZ], R3 ;  /* 0x00000003000075a7 */ /* 0x0022a400080011ff */
[----:B--2---:R-:W-:Y:S05]  /*95c0*/  @!P0 NANOSLEEP.SYNCS 0x989680 ;  /* 0x009896800000895d */ /* 0x004fea0003900000 */
[----:B------:R-:W2:Y:S02]  /*95d0*/  @!P0 SYNCS.PHASECHK.TRANS64 P0, [R0+URZ], R3 ;  /* 0x00000003000085a7 */ /* 0x000ea400080010ff */
[----:B--2---:R-:W-:Y:S05]  /*95e0*/  @!P0 BRA `(.L_x_158) ;  /* 0xfffffffc00f08947 */ /* 0x004fea000383ffff */
[----:B------:R-:W-:Y:S05]  /*95f0*/  BRA `(.L_x_159) ;  /* 0xffffffa400147947 */ /* 0x000fea000383ffff */
.L_x_69:
[----:B-1----:R-:W-:-:S07]  /*9600*/  MOV R0, UR7 ;  /* 0x0000000700007c02 */ /* 0x002fce0008000f00 */
.L_x_160:
[----:B-1----:R1:W2:Y:S02]  /*9610*/  SYNCS.PHASECHK.TRANS64.TRYWAIT P0, [R0+URZ], R2 ;  /* 0x00000002000075a7 */ /* 0x0022a400080011ff */
[----:B--2---:R-:W-:Y:S05]  /*9620*/  @!P0 NANOSLEEP.SYNCS 0x989680 ;  /* 0x009896800000895d */ /* 0x004fea0003900000 */
[----:B------:R-:W2:Y:S02]  /*9630*/  @!P0 SYNCS.PHASECHK.TRANS64 P0, [R0+URZ], R2 ;  /* 0x00000002000085a7 */ /* 0x000ea400080010ff */
[----:B--2---:R-:W-:Y:S05]  /*9640*/  @!P0 BRA `(.L_x_160) ;  /* 0xfffffffc00f08947 */ /* 0x004fea000383ffff */
[----:B------:R-:W-:Y:S05]  /*9650*/  BRA `(.L_x_161) ;  /* 0xffffffa400207947 */ /* 0x000fea000383ffff */
.L_x_74:
[----:B--2---:R2:W3:Y:S02]  /*9660*/  SYNCS.PHASECHK.TRANS64.TRYWAIT P0, [R0+URZ+0x80], R2 ;  /* 0x00008002000075a7 */ /* 0x0044e400080011ff */
[----:B---3--:R-:W-:Y:S05]  /*9670*/  @!P0 NANOSLEEP.SYNCS 0x989680 ;  /* 0x009896800000895d */ /* 0x008fea0003900000 */
[----:B------:R-:W3:Y:S02]  /*9680*/  @!P0 SYNCS.PHASECHK.TRANS64 P0, [R0+URZ+0x80], R2 ;  /* 0x00008002000085a7 */ /* 0x000ee400080010ff */
[----:B---3--:R-:W-:Y:S05]  /*9690*/  @!P0 BRA `(.L_x_74) ;  /* 0xfffffffc00f08947 */ /* 0x008fea000383ffff */
[----:B------:R-:W-:Y:S05]  /*96a0*/  BRA `(.L_x_162) ;  /* 0xffffffa8001c7947 */ /* 0x000fea000383ffff */
.L_x_77:
[----:B------:R-:W-:Y:S07]  /*96b0*/  MOV R0, UR4 ;  /* 0x0000000400007c02 */ /* 0x000fee0008000f00 */
.L_x_163:
[----:B--2---:R2:W3:Y:S02]  /*96c0*/  SYNCS.PHASECHK.TRANS64.TRYWAIT P0, [R0+URZ+0x78], R2 ;  /* 0x00007802000075a7 */ /* 0x0044e400080011ff */
[----:B---3--:R-:W-:Y:S05]  /*96d0*/  @!P0 NANOSLEEP.SYNCS 0x989680 ;  /* 0x009896800000895d */ /* 0x008fea0003900000 */
[----:B------:R-:W3:Y:S02]  /*96e0*/  @!P0 SYNCS.PHASECHK.TRANS64 P0, [R0+URZ+0x78], R2 ;  /* 0x00007802000085a7 */ /* 0x000ee400080010ff */
[----:B---3--:R-:W-:Y:S05]  /*96f0*/  @!P0 BRA `(.L_x_163) ;  /* 0xfffffffc00f08947 */ /* 0x008fea000383ffff */
[----:B------:R-:W-:Y:S05]  /*9700*/  BRA `(.L_x_76) ;  /* 0xffffffa800fc7947 */ /* 0x000fea000383ffff */
.L_x_80:
[----:B------:R-:W-:Y:S07]  /*9710*/  MOV R0, UR4 ;  /* 0x0000000400007c02 */ /* 0x000fee0008000f00 */
.L_x_164:
[----:B-1----:R1:W2:Y:S02]  /*9720*/  SYNCS.PHASECHK.TRANS64.TRYWAIT P0, [R0+URZ+0x50], R20 ;  /* 0x00005014000075a7 */ /* 0x0022a400080011ff */
[----:B--2---:R-:W-:Y:S05]  /*9730*/  @!P0 NANOSLEEP.SYNCS 0x989680 ;  /* 0x009896800000895d */ /* 0x004fea0003900000 */
[----:B------:R-:W2:Y:S02]  /*9740*/  @!P0 SYNCS.PHASECHK.TRANS64 P0, [R0+URZ+0x50], R20 ;  /* 0x00005014000085a7 */ /* 0x000ea400080010ff */
[----:B--2---:R-:W-:Y:S05]  /*9750*/  @!P0 BRA `(.L_x_164) ;  /* 0xfffffffc00f08947 */ /* 0x004fea000383ffff */
[----:B------:R-:W-:Y:S05]  /*9760*/  BRA `(.L_x_165) ;  /* 0xffffffac00787947 */ /* 0x000fea000383ffff */
.L_x_81:
[----:B------:R-:W-:Y:S07]  /*9770*/  MOV R0, UR4 ;  /* 0x0000000400007c02 */ /* 0x000fee0008000f00 */
.L_x_166:
[----:B-1----:R1:W2:Y:S02]  /*9780*/  SYNCS.PHASECHK.TRANS64.TRYWAIT P0, [R0+URZ+0x58], R20 ;  /* 0x00005814000075a7 */ /* 0x0022a400080011ff */
[----:B--2---:R-:W-:Y:S05]  /*9790*/  @!P0 NANOSLEEP.SYNCS 0x989680 ;  /* 0x009896800000895d */ /* 0x004fea0003900000 */
[----:B------:R-:W2:Y:S02]  /*97a0*/  @!P0 SYNCS.PHASECHK.TRANS64 P0, [R0+URZ+0x58], R20 ;  /* 0x00005814000085a7 */ /* 0x000ea400080010ff */
[----:B--2---:R-:W-:Y:S05]  /*97b0*/  @!P0 BRA `(.L_x_166) ;  /* 0xfffffffc00f08947 */ /* 0x004fea000383ffff */
[----:B------:R-:W-:Y:S05]  /*97c0*/  BRA `(.L_x_167) ;  /* 0xffffffac00b07947 */ /* 0x000fea000383ffff */
.L_x_82:
[----:B------:R-:W-:Y:S07]  /*97d0*/  MOV R0, UR4 ;  /* 0x0000000400007c02 */ /* 0x000fee0008000f00 */
.L_x_168:
[----:B-1----:R1:W2:Y:S02]  /*97e0*/  SYNCS.PHASECHK.TRANS64.TRYWAIT P0, [R0+URZ+0x60], R20 ;  /* 0x00006014000075a7 */ /* 0x0022a400080011ff */
[----:B--2---:R-:W-:Y:S05]  /*97f0*/  @!P0 NANOSLEEP.SYNCS 0x989680 ;  /* 0x009896800000895d */ /* 0x004fea0003900000 */
[----:B------:R-:W2:Y:S02]  /*9800*/  @!P0 SYNCS.PHASECHK.TRANS64 P0, [R0+URZ+0x60], R20 ;  /* 0x00006014000085a7 */ /* 0x000ea400080010ff */
[----:B--2---:R-:W-:Y:S05]  /*9810*/  @!P0 BRA `(.L_x_168) ;  /* 0xfffffffc00f08947 */ /* 0x004fea000383ffff */
[----:B------:R-:W-:Y:S05]  /*9820*/  BRA `(.L_x_169) ;  /* 0xffffffac00f47947 */ /* 0x000fea000383ffff */
.L_x_83:
[----:B------:R-:W-:Y:S07]  /*9830*/  MOV R0, UR4 ;  /* 0x0000000400007c02 */ /* 0x000fee0008000f00 */
.L_x_170:
[----:B-1----:R1:W2:Y:S02]  /*9840*/  SYNCS.PHASECHK.TRANS64.TRYWAIT P0, [R0+URZ+0x68], R20 ;  /* 0x00006814000075a7 */ /* 0x0022a400080011ff */
[----:B--2---:R-:W-:Y:S05]  /*9850*/  @!P0 NANOSLEEP.SYNCS 0x989680 ;  /* 0x009896800000895d */ /* 0x004fea0003900000 */
[----:B------:R-:W2:Y:S02]  /*9860*/  @!P0 SYNCS.PHASECHK.TRANS64 P0, [R0+URZ+0x68], R20 ;  /* 0x00006814000085a7 */ /* 0x000ea400080010ff */
[----:B--2---:R-:W-:Y:S05]  /*9870*/  @!P0 BRA `(.L_x_170) ;  /* 0xfffffffc00f08947 */ /* 0x004fea000383ffff */
[----:B------:R-:W-:Y:S05]  /*9880*/  BRA `(.L_x_171) ;  /* 0xffffffb000787947 */ /* 0x000fea000383ffff */
.L_x_85:
[----:B------:R-:W-:-:S07]  /*9890*/  MOV R0, UR4 ;  /* 0x0000000400007c02 */ /* 0x000fce0008000f00 */
.L_x_172:
[----:B-1----:R1:W3:Y:S02]  /*98a0*/  SYNCS.PHASECHK.TRANS64.TRYWAIT P0, [R0+URZ+0x50], R2 ;  /* 0x00005002000075a7 */ /* 0x0022e400080011ff */
[----:B---3--:R-:W-:Y:S05]  /*98b0*/  @!P0 NANOSLEEP.SYNCS 0x989680 ;  /* 0x009896800000895d */ /* 0x008fea0003900000 */
[----:B------:R-:W3:Y:S02]  /*98c0*/  @!P0 SYNCS.PHASECHK.TRANS64 P0, [R0+URZ+0x50], R2 ;  /* 0x00005002000085a7 */ /* 0x000ee400080010ff */
[----:B---3--:R-:W-:Y:S05]  /*98d0*/  @!P0 BRA `(.L_x_172) ;  /* 0xfffffffc00f08947 */ /* 0x008fea000383ffff */
[----:B------:R-:W-:Y:S05]  /*98e0*/  BRA `(.L_x_173) ;  /* 0xffffffb000e87947 */ /* 0x000fea000383ffff */
.L_x_86:
[----:B-1----:R-:W-:-:S07]  /*98f0*/  MOV R0, UR4 ;  /* 0x0000000400007c02 */ /* 0x002fce0008000f00 */
.L_x_174:
[----:B-1----:R1:W3:Y:S02]  /*9900*/  SYNCS.PHASECHK.TRANS64.TRYWAIT P0, [R0+URZ+0x58], R2 ;  /* 0x00005802000075a7 */ /* 0x0022e400080011ff */
[----:B---3--:R-:W-:Y:S05]  /*9910*/  @!P0 NANOSLEEP.SYNCS 0x989680 ;  /* 0x009896800000895d */ /* 0x008fea0003900000 */
[----:B------:R-:W3:Y:S02]  /*9920*/  @!P0 SYNCS.PHASECHK.TRANS64 P0, [R0+URZ+0x58], R2 ;  /* 0x00005802000085a7 */ /* 0x000ee400080010ff */
[----:B---3--:R-:W-:Y:S05]  /*9930*/  @!P0 BRA `(.L_x_174) ;  /* 0xfffffffc00f08947 */ /* 0x008fea000383ffff */
[----:B------:R-:W-:Y:S05]  /*9940*/  BRA `(.L_x_175) ;  /* 0xffffffb000d87947 */ /* 0x000fea000383ffff */
.L_x_87:
[----:B-1----:R-:W-:-:S07]  /*9950*/  MOV R0, UR4 ;  /* 0x0000000400007c02 */ /* 0x002fce0008000f00 */
.L_x_176:
[----:B-1----:R1:W3:Y:S02]  /*9960*/  SYNCS.PHASECHK.TRANS64.TRYWAIT P0, [R0+URZ+0x60], R2 ;  /* 0x00006002000075a7 */ /* 0x0022e400080011ff */
[----:B---3--:R-:W-:Y:S05]  /*9970*/  @!P0 NANOSLEEP.SYNCS 0x989680 ;  /* 0x009896800000895d */ /* 0x008fea0003900000 */
[----:B------:R-:W3:Y:S02]  /*9980*/  @!P0 SYNCS.PHASECHK.TRANS64 P0, [R0+URZ+0x60], R2 ;  /* 0x00006002000085a7 */ /* 0x000ee400080010ff */
[----:B---3--:R-:W-:Y:S05]  /*9990*/  @!P0 BRA `(.L_x_176) ;  /* 0xfffffffc00f08947 */ /* 0x008fea000383ffff */
[----:B------:R-:W-:Y:S05]  /*99a0*/  BRA `(.L_x_177) ;  /* 0xffffffb000c87947 */ /* 0x000fea000383ffff */
.L_x_89:
[----:B--2---:R2:W4:Y:S02]  /*99b0*/  SYNCS.PHASECHK.TRANS64.TRYWAIT P0, [R0+URZ+0x80], R2 ;  /* 0x00008002000075a7 */ /* 0x00452400080011ff */
[----:B----4-:R-:W-:Y:S05]  /*99c0*/  @!P0 NANOSLEEP.SYNCS 0x989680 ;  /* 0x009896800000895d */ /* 0x010fea0003900000 */
[----:B------:R-:W4:Y:S02]  /*99d0*/  @!P0 SYNCS.PHASECHK.TRANS64 P0, [R0+URZ+0x80], R2 ;  /* 0x00008002000085a7 */ /* 0x000f2400080010ff */
[----:B----4-:R-:W-:Y:S05]  /*99e0*/  @!P0 BRA `(.L_x_89) ;  /* 0xfffffffc00f08947 */ /* 0x010fea000383ffff */
[----:B------:R-:W-:Y:S05]  /*99f0*/  BRA `(.L_x_178) ;  /* 0xffffffb400907947 */ /* 0x000fea000383ffff */
.L_x_100:
[----:B-1----:R-:W-:Y:S04]  /*9a00*/  MOV R2, UR48 ;  /* 0x0000003000027c02 */ /* 0x002fe80008000f00 */
[----:B------:R1:W3:Y:S03]  /*9a10*/  SYNCS.PHASECHK.TRANS64.TRYWAIT P1, [R2+URZ+0x30], R3 ;  /* 0x00003003020075a7 */ /* 0x0002e600080211ff */
[----:B---3--:R-:W-:Y:S05]  /*9a20*/  @!P1 NANOSLEEP.SYNCS 0x989680 ;  /* 0x009896800000995d */ /* 0x008fea0003900000 */
[----:B------:R-:W3:Y:S02]  /*9a30*/  @!P1 SYNCS.PHASECHK.TRANS64 P1, [R2+URZ+0x30], R3 ;  /* 0x00003003020095a7 */ /* 0x000ee400080210ff */
[----:B---3--:R-:W-:Y:S05]  /*9a40*/  @!P1 BRA `(.L_x_100) ;  /* 0xfffffffc00ec9947 */ /* 0x008fea000383ffff */
[----:B------:R-:W-:Y:S05]  /*9a50*/  BRA `(.L_x_99) ;  /* 0xffffffc0009c7947 */ /* 0x000fea000383ffff */
.L_x_102:
[----:B-1----:R1:W4:Y:S02]  /*9a60*/  SYNCS.PHASECHK.TRANS64.TRYWAIT P0, [R64+URZ+0xa0], R0 ;  /* 0x0000a000400075a7 */ /* 0x00232400080011ff */
[----:B----4-:R-:W-:Y:S05]  /*9a70*/  @!P0 NANOSLEEP.SYNCS 0x989680 ;  /* 0x009896800000895d */ /* 0x010fea0003900000 */
[----:B------:R-:W4:Y:S02]  /*9a80*/  @!P0 SYNCS.PHASECHK.TRANS64 P0, [R64+URZ+0xa0], R0 ;  /* 0x0000a000400085a7 */ /* 0x000f2400080010ff */
[----:B----4-:R-:W-:Y:S05]  /*9a90*/  @!P0 BRA `(.L_x_102) ;  /* 0xfffffffc00f08947 */ /* 0x010fea000383ffff */
[----:B------:R-:W-:Y:S05]  /*9aa0*/  BRA `(.L_x_101) ;  /* 0xffffffc000c47947 */ /* 0x000fea000383ffff */
.L_x_111:
[----:B--2---:R2:W4:Y:S02]  /*9ab0*/  SYNCS.PHASECHK.TRANS64.TRYWAIT P0, [R2+URZ+0x30], R0 ;  /* 0x00003000020075a7 */ /* 0x00452400080011ff */
[----:B----4-:R-:W-:Y:S05]  /*9ac0*/  @!P0 NANOSLEEP.SYNCS 0x989680 ;  /* 0x009896800000895d */ /* 0x010fea0003900000 */
[----:B------:R-:W4:Y:S02]  /*9ad0*/  @!P0 SYNCS.PHASECHK.TRANS64 P0, [R2+URZ+0x30], R0 ;  /* 0x00003000020085a7 */ /* 0x000f2400080010ff */
[----:B----4-:R-:W-:Y:S05]  /*9ae0*/  @!P0 BRA `(.L_x_111) ;  /* 0xfffffffc00f08947 */ /* 0x010fea000383ffff */
[----:B------:R-:W-:Y:S05]  /*9af0*/  BRA `(.L_x_110) ;  /* 0xffffffcc00a07947 */ /* 0x000fea000383ffff */
.L_x_119:
[----:B--2---:R2:W4:Y:S02]  /*9b00*/  SYNCS.PHASECHK.TRANS64.TRYWAIT P0, [R0+URZ+0x30], R6 ;  /* 0x00003006000075a7 */ /* 0x00452400080011ff */
[----:B----4-:R-:W-:Y:S05]  /*9b10*/  @!P0 NANOSLEEP.SYNCS 0x989680 ;  /* 0x009896800000895d */ /* 0x010fea0003900000 */
[----:B------:R-:W4:Y:S02]  /*9b20*/  @!P0 SYNCS.PHASECHK.TRANS64 P0, [R0+URZ+0x30], R6 ;  /* 0x00003006000085a7 */ /* 0x000f2400080010ff */
[----:B----4-:R-:W-:Y:S05]  /*9b30*/  @!P0 BRA `(.L_x_119) ;  /* 0xfffffffc00f08947 */ /* 0x010fea000383ffff */
[----:B------:R-:W-:Y:S05]  /*9b40*/  BRA `(.L_x_118) ;  /* 0xffffffd800a07947 */ /* 0x000fea000383ffff */
.L_x_127:
[----:B--2---:R2:W4:Y:S02]  /*9b50*/  SYNCS.PHASECHK.TRANS64.TRYWAIT P0, [R0+URZ+0x30], R5 ;  /* 0x00003005000075a7 */ /* 0x00452400080011ff */
[----:B----4-:R-:W-:Y:S05]  /*9b60*/  @!P0 NANOSLEEP.SYNCS 0x989680 ;  /* 0x009896800000895d */ /* 0x010fea0003900000 */
[----:B------:R-:W4:Y:S02]  /*9b70*/  @!P0 SYNCS.PHASECHK.TRANS64 P0, [R0+URZ+0x30], R5 ;  /* 0x00003005000085a7 */ /* 0x000f2400080010ff */
[----:B----4-:R-:W-:Y:S05]  /*9b80*/  @!P0 BRA `(.L_x_127) ;  /* 0xfffffffc00f08947 */ /* 0x010fea000383ffff */
[----:B------:R-:W-:Y:S05]  /*9b90*/  BRA `(.L_x_126) ;  /* 0xffffffe400a07947 */ /* 0x000fea000383ffff */
        .weak           $__internal_0_$__cuda_sm10x_tcgen05_guardrail_trap_col_being_dealloced_not_returned_by_alloc
        .type           $__internal_0_$__cuda_sm10x_tcgen05_guardrail_trap_col_being_dealloced_not_returned_by_alloc,@function
        .size           $__internal_0_$__cuda_sm10x_tcgen05_guardrail_trap_col_being_dealloced_not_returned_by_alloc,($__internal_1_$__cuda_sm10x_tcgen05_guardrail_trap_phase_invalid_during_alloc - $__internal_0_$__cuda_sm10x_tcgen05_guardrail_trap_col_being_dealloced_not_returned_by_alloc)
$__internal_0_$__cuda_sm10x_tcgen05_guardrail_trap_col_being_dealloced_not_returned_by_alloc:
[----:B------:R-:W-:Y:S05]  /*9ba0*/  BPT.TRAP 0x1 ;  /* 0x000000040000795c */ /* 0x000fea0000300000 */
[----:B------:R-:W-:-:S04]  /*9bb0*/  HFMA2 R3, -RZ, RZ, 0, 0 ;  /* 0x00000000ff037431 */ /* 0x000fc800000001ff */
[----:B------:R-:W-:Y:S05]  /*9bc0*/  RET.REL.NODEC R2 `(_ZN7cutlass13device_kernelINS_4gemm6kernel13GemmUniversalIN4cute5tupleIJiiiiEEENS1_10collective13CollectiveMmaINS1_35MainloopSm100TmaUmmaWarpSpecializedILi3ELi2ELi4ENS5_IJNS4_1CILi1EEENSA_ILi4EEESB_EEEEENS5_IJNSA_ILi128EEESF_NSA_ILi64EEEEEENS_6half_tENS5_IJSB_llEEESI_SJ_NS4_8TiledMMAINS4_8MMA_AtomIJNS4_20SM100_MMA_F16BF16_SSISI_SI_fLi128ELi128ELNS4_4UMMA5MajorE1ELSO_1ELNSN_7ScaleInE0ELSP_0EEEEEENS4_6LayoutINS5_IJSB_SB_SB_EEENS5_IJNSA_ILi0EEESU_SU_EEEEENS5_IJNS4_10UnderscoreESX_SX_EEEEENS4_23SM90_TMA_LOAD_MULTICASTENS4_14ComposedLayoutINS4_7SwizzleILi3ELi4ELi3EEENS4_18smem_ptr_flag_bitsILi16EEENSS_INS5_IJSG_NSA_ILi8EEEEEENS5_IJSB_SG_EEEEEEEvNS4_8identityENS4_13SM90_TMA_LOADES1A_vS1B_EENS_8epilogue10collective18CollectiveEpilogueINS1E_23Sm100TmaWarpSpecializedILi4ELi2ELi32ELb1ELb0EEEJSH_NS5_IJNSS_ISF_SB_EENSS_INSA_ILi32EEESB_EEEEESI_NS5_IJlSB_lEEESI_S1N_NS1E_6fusion15FusionCallbacksIS1I_NS1O_17LinearCombinationISI_fSI_fLNS_15FloatRoundStyleE2EEESH_S1M_JEEENS4_5SM1004TMEM4LOAD26SM100_TMEM_LOAD_32dp32b32xES1C_NS11_INS12_ILi2ELi4ELi3EEES15_NSS_INS5_IJS16_S1K_EEENS5_IJS1K_SB_EEEEEEENS4_39AutoVectorizingCopyWithAssumedAlignmentILi128EEENS4_14SM90_TMA_STOREES22_S24_S24_EEEvvEEEEvNT_6ParamsE) ;  /* 0xffffff64020c7950 */ /* 0x000fea0003c3ffff */
        .weak           $__internal_1_$__cuda_sm10x_tcgen05_guardrail_trap_phase_invalid_during_alloc
        .type           $__internal_1_$__cuda_sm10x_tcgen05_guardrail_trap_phase_invalid_during_alloc,@function
        .size           $__internal_1_$__cuda_sm10x_tcgen05_guardrail_trap_phase_invalid_during_alloc,($__internal_2_$__cuda_sm10x_tcgen05_guardrail_trap_unallocated_columns_being_dealloced - $__internal_1_$__cuda_sm10x_tcgen05_guardrail_trap_phase_invalid_during_alloc)
$__internal_1_$__cuda_sm10x_tcgen05_guardrail_trap_phase_invalid_during_alloc:
[----:B------:R-:W-:Y:S05]  /*9bd0*/  BPT.TRAP 0x1 ;  /* 0x000000040000795c */ /* 0x000fea0000300000 */
[----:B------:R-:W-:-:S04]  /*9be0*/  MOV R3, 0x0 ;  /* 0x0000000000037802 */ /* 0x000fc80000000f00 */
[----:B------:R-:W-:Y:S05]  /*9bf0*/  RET.REL.NODEC R2 `(_ZN7cutlass13device_kernelINS_4gemm6kernel13GemmUniversalIN4cute5tupleIJiiiiEEENS1_10collective13CollectiveMmaINS1_35MainloopSm100TmaUmmaWarpSpecializedILi3ELi2ELi4ENS5_IJNS4_1CILi1EEENSA_ILi4EEESB_EEEEENS5_IJNSA_ILi128EEESF_NSA_ILi64EEEEEENS_6half_tENS5_IJSB_llEEESI_SJ_NS4_8TiledMMAINS4_8MMA_AtomIJNS4_20SM100_MMA_F16BF16_SSISI_SI_fLi128ELi128ELNS4_4UMMA5MajorE1ELSO_1ELNSN_7ScaleInE0ELSP_0EEEEEENS4_6LayoutINS5_IJSB_SB_SB_EEENS5_IJNSA_ILi0EEESU_SU_EEEEENS5_IJNS4_10UnderscoreESX_SX_EEEEENS4_23SM90_TMA_LOAD_MULTICASTENS4_14ComposedLayoutINS4_7SwizzleILi3ELi4ELi3EEENS4_18smem_ptr_flag_bitsILi16EEENSS_INS5_IJSG_NSA_ILi8EEEEEENS5_IJSB_SG_EEEEEEEvNS4_8identityENS4_13SM90_TMA_LOADES1A_vS1B_EENS_8epilogue10collective18CollectiveEpilogueINS1E_23Sm100TmaWarpSpecializedILi4ELi2ELi32ELb1ELb0EEEJSH_NS5_IJNSS_ISF_SB_EENSS_INSA_ILi32EEESB_EEEEESI_NS5_IJlSB_lEEESI_S1N_NS1E_6fusion15FusionCallbacksIS1I_NS1O_17LinearCombinationISI_fSI_fLNS_15FloatRoundStyleE2EEESH_S1M_JEEENS4_5SM1004TMEM4LOAD26SM100_TMEM_LOAD_32dp32b32xES1C_NS11_INS12_ILi2ELi4ELi3EEES15_NSS_INS5_IJS16_S1K_EEENS5_IJS1K_SB_EEEEEEENS4_39AutoVectorizingCopyWithAssumedAlignmentILi128EEENS4_14SM90_TMA_STOREES22_S24_S24_EEEvvEEEEvNT_6ParamsE) ;  /* 0xffffff6402007950 */ /* 0x000fea0003c3ffff */
        .weak           $__internal_2_$__cuda_sm10x_tcgen05_guardrail_trap_unallocated_columns_being_dealloced
        .type           $__internal_2_$__cuda_sm10x_tcgen05_guardrail_trap_unallocated_columns_being_dealloced,@function
        .size           $__internal_2_$__cuda_sm10x_tcgen05_guardrail_trap_unallocated_columns_being_dealloced,(.L_x_180 - $__internal_2_$__cuda_sm10x_tcgen05_guardrail_trap_unallocated_columns_being_dealloced)
$__internal_2_$__cuda_sm10x_tcgen05_guardrail_trap_unallocated_columns_being_dealloced:
[----:B------:R-:W-:Y:S05]  /*9c00*/  BPT.TRAP 0x1 ;  /* 0x000000040000795c */ /* 0x000fea0000300000 */
[----:B------:R-:W-:-:S04]  /*9c10*/  HFMA2 R3, -RZ, RZ, 0, 0 ;  /* 0x00000000ff037431 */ /* 0x000fc800000001ff */
[----:B------:R-:W-:Y:S05]  /*9c20*/  RET.REL.NODEC R2 `(_ZN7cutlass13device_kernelINS_4gemm6kernel13GemmUniversalIN4cute5tupleIJiiiiEEENS1_10collective13CollectiveMmaINS1_35MainloopSm100TmaUmmaWarpSpecializedILi3ELi2ELi4ENS5_IJNS4_1CILi1EEENSA_ILi4EEESB_EEEEENS5_IJNSA_ILi128EEESF_NSA_ILi64EEEEEENS_6half_tENS5_IJSB_llEEESI_SJ_NS4_8TiledMMAINS4_8MMA_AtomIJNS4_20SM100_MMA_F16BF16_SSISI_SI_fLi128ELi128ELNS4_4UMMA5MajorE1ELSO_1ELNSN_7ScaleInE0ELSP_0EEEEEENS4_6LayoutINS5_IJSB_SB_SB_EEENS5_IJNSA_ILi0EEESU_SU_EEEEENS5_IJNS4_10UnderscoreESX_SX_EEEEENS4_23SM90_TMA_LOAD_MULTICASTENS4_14ComposedLayoutINS4_7SwizzleILi3ELi4ELi3EEENS4_18smem_ptr_flag_bitsILi16EEENSS_INS5_IJSG_NSA_ILi8EEEEEENS5_IJSB_SG_EEEEEEEvNS4_8identityENS4_13SM90_TMA_LOADES1A_vS1B_EENS_8epilogue10collective18CollectiveEpilogueINS1E_23Sm100TmaWarpSpecializedILi4ELi2ELi32ELb1ELb0EEEJSH_NS5_IJNSS_ISF_SB_EENSS_INSA_ILi32EEESB_EEEEESI_NS5_IJlSB_lEEESI_S1N_NS1E_6fusion15FusionCallbacksIS1I_NS1O_17LinearCombinationISI_fSI_fLNS_15FloatRoundStyleE2EEESH_S1M_JEEENS4_5SM1004TMEM4LOAD26SM100_TMEM_LOAD_32dp32b32xES1C_NS11_INS12_ILi2ELi4ELi3EEES15_NSS_INS5_IJS16_S1K_EEENS5_IJS1K_SB_EEEEEEENS4_39AutoVectorizingCopyWithAssumedAlignmentILi128EEENS4_14SM90_TMA_STOREES22_S24_S24_EEEvvEEEEvNT_6ParamsE) ;  /* 0xffffff6002f47950 */ /* 0x000fea0003c3ffff */
.L_x_179:
[----:B------:R-:W-:-:S00]  /*9c30*/  BRA `(.L_x_179) ;  /* 0xfffffffc00fc7947 */ /* 0x000fc0000383ffff */
[----:B------:R-:W-:-:S00]  /*9c40*/  NOP ;  /* 0x0000000000007918 */ /* 0x000fc00000000000 */
        /* <DEDUP_REMOVED lines=11> */
.L_x_180:


//--------------------- .nv.global.init           --------------------------
	.section	.nv.global.init,"aw",@progbits
.nv.global.init:
	.type		$str$27,@object
	.size		$str$27,($str$28 - $str$27)
$str$27:
        /*0000*/ 	.byte	0x28, 0x61, 0x64, 0x64, 0x72, 0x65, 0x73, 0x73, 0x20, 0x26, 0x20, 0x6d, 0x61, 0x73, 0x6b, 0x29
        /*0010*/ 	.byte	0x20, 0x3d, 0x3d, 0x20, 0x30, 0x00
	.type		$str$28,@object
	.size		$str$28,($str$26 - $str$28)
$str$28:
        /*0016*/ 	.byte	0x2f, 0x74, 0x6d, 0x70, 0x2f, 0x63, 0x75, 0x74, 0x6c, 0x61, 0x73, 0x73, 0x5f, 0x73, 0x77, 0x65
        /*0026*/ 	.byte	0x65, 0x70, 0x5f, 0x73, 0x72, 0x63, 0x2f, 0x69, 0x6e, 0x63, 0x6c, 0x75, 0x64, 0x65, 0x2f, 0x63
        /*0036*/ 	.byte	0x75, 0x74, 0x65, 0x2f, 0x70, 0x6f, 0x69, 0x6e, 0x74, 0x65, 0x72, 0x5f, 0x66, 0x6c, 0x61, 0x67
        /*0046*/ 	.byte	0x67, 0x65, 0x64, 0x2e, 0x68, 0x70, 0x70, 0x00
	.type		$str$26,@object
	.size		$str$26,($str$25 - $str$26)
$str$26:
        /*004e*/ 	.byte	0x2f, 0x74, 0x6d, 0x70, 0x2f, 0x63, 0x75, 0x74, 0x6c, 0x61, 0x73, 0x73, 0x5f, 0x73, 0x77, 0x65
        /*005e*/ 	.byte	0x65, 0x70, 0x5f, 0x73, 0x72, 0x63, 0x2f, 0x69, 0x6e, 0x63, 0x6c, 0x75, 0x64, 0x65, 0x2f, 0x63
        /*006e*/ 	.byte	0x75, 0x74, 0x65, 0x2f, 0x61, 0x74, 0x6f, 0x6d, 0x2f, 0x63, 0x6f, 0x70, 0x79, 0x5f, 0x74, 0x72
        /*007e*/ 	.byte	0x61, 0x69, 0x74, 0x73, 0x5f, 0x73, 0x6d, 0x31, 0x30, 0x30, 0x2e, 0x68, 0x70, 0x70, 0x00
	.type		$str$25,@object
	.size		$str$25,(__unnamed_1 - $str$25)
$str$25:
        /*008d*/ 	.byte	0x28, 0x28, 0x75, 0x69, 0x6e, 0x74, 0x33, 0x32, 0x5f, 0x74, 0x28, 0x74, 0x68, 0x72, 0x65, 0x61
        /*009d*/ 	.byte	0x64, 0x49, 0x64, 0x78, 0x2e, 0x78, 0x29, 0x20, 0x2f, 0x20, 0x33, 0x32, 0x29, 0x20, 0x25, 0x20
        /*00ad*/ 	.byte	0x34, 0x29, 0x20, 0x3d, 0x3d, 0x20, 0x28, 0x28, 0x28, 0x74, 0x6d, 0x65, 0x6d, 0x5f, 0x61, 0x64
        /*00bd*/ 	.byte	0x64, 0x72, 0x20, 0x3e, 0x3e, 0x20, 0x31, 0x36, 0x29, 0x20, 0x2f, 0x20, 0x33, 0x32, 0x29, 0x20
        /*00cd*/ 	.byte	0x25, 0x20, 0x34, 0x29, 0x00
	.type		__unnamed_1,@object
	.size		__unnamed_1,(__unnamed_2 - __unnamed_1)
__unnamed_1:
        /*00d2*/ 	.byte	0x61, 0x75, 0x74, 0x6f, 0x20, 0x63, 0x75, 0x74, 0x65, 0x3a, 0x3a, 0x61, 0x73, 0x5f, 0x70, 0x6f
        /* <DEDUP_REMOVED lines=24> */
        /*0262*/ 	.byte	0x3e, 0x3e, 0x3e, 0x3e, 0x5d, 0x00
	.type		__unnamed_2,@object
	.size		__unnamed_2,(.L_2 - __unnamed_2)
__unnamed_2:
        /* <DEDUP_REMOVED lines=42> */
        /*0508*/ 	.byte	0x3e, 0x3e, 0x5d, 0x00
.L_2:


//--------------------- .nv.shared._ZN7cutlass13device_kernelINS_4gemm6kernel13GemmUniversalIN4cute5tupleIJiiiiEEENS1_10collective13CollectiveMmaINS1_35MainloopSm100TmaUmmaWarpSpecializedILi3ELi2ELi4ENS5_IJNS4_1CILi1EEENSA_ILi4EEESB_EEEEENS5_IJNSA_ILi128EEESF_NSA_ILi64EEEEEENS_6half_tENS5_IJSB_llEEESI_SJ_NS4_8TiledMMAINS4_8MMA_AtomIJNS4_20SM100_MMA_F16BF16_SSISI_SI_fLi128ELi128ELNS4_4UMMA5MajorE1ELSO_1ELNSN_7ScaleInE0ELSP_0EEEEEENS4_6LayoutINS5_IJSB_SB_SB_EEENS5_IJNSA_ILi0EEESU_SU_EEEEENS5_IJNS4_10UnderscoreESX_SX_EEEEENS4_23SM90_TMA_LOAD_MULTICASTENS4_14ComposedLayoutINS4_7SwizzleILi3ELi4ELi3EEENS4_18smem_ptr_flag_bitsILi16EEENSS_INS5_IJSG_NSA_ILi8EEEEEENS5_IJSB_SG_EEEEEEEvNS4_8identityENS4_13SM90_TMA_LOADES1A_vS1B_EENS_8epilogue10collective18CollectiveEpilogueINS1E_23Sm100TmaWarpSpecializedILi4ELi2ELi32ELb1ELb0EEEJSH_NS5_IJNSS_ISF_SB_EENSS_INSA_ILi32EEESB_EEEEESI_NS5_IJlSB_lEEESI_S1N_NS1E_6fusion15FusionCallbacksIS1I_NS1O_17LinearCombinationISI_fSI_fLNS_15FloatRoundStyleE2EEESH_S1M_JEEENS4_5SM1004TMEM4LOAD26SM100_TMEM_LOAD_32dp32b32xES1C_NS11_INS12_ILi2ELi4ELi3EEES15_NSS_INS5_IJS16_S1K_EEENS5_IJS1K_SB_EEEEEEENS4_39AutoVectorizingCopyWithAssumedAlignmentILi128EEENS4_14SM90_TMA_STOREES22_S24_S24_EEEvvEEEEvNT_6ParamsE --------------------------
	.section	.nv.shared._ZN7cutlass13device_kernelINS_4gemm6kernel13GemmUniversalIN4cute5tupleIJiiiiEEENS1_10collective13CollectiveMmaINS1_35MainloopSm100TmaUmmaWarpSpecializedILi3ELi2ELi4ENS5_IJNS4_1CILi1EEENSA_ILi4EEESB_EEEEENS5_IJNSA_ILi128EEESF_NSA_ILi64EEEEEENS_6half_tENS5_IJSB_llEEESI_SJ_NS4_8TiledMMAINS4_8MMA_AtomIJNS4_20SM100_MMA_F16BF16_SSISI_SI_fLi128ELi128ELNS4_4UMMA5MajorE1ELSO_1ELNSN_7ScaleInE0ELSP_0EEEEEENS4_6LayoutINS5_IJSB_SB_SB_EEENS5_IJNSA_ILi0EEESU_SU_EEEEENS5_IJNS4_10UnderscoreESX_SX_EEEEENS4_23SM90_TMA_LOAD_MULTICASTENS4_14ComposedLayoutINS4_7SwizzleILi3ELi4ELi3EEENS4_18smem_ptr_flag_bitsILi16EEENSS_INS5_IJSG_NSA_ILi8EEEEEENS5_IJSB_SG_EEEEEEEvNS4_8identityENS4_13SM90_TMA_LOADES1A_vS1B_EENS_8epilogue10collective18CollectiveEpilogueINS1E_23Sm100TmaWarpSpecializedILi4ELi2ELi32ELb1ELb0EEEJSH_NS5_IJNSS_ISF_SB_EENSS_INSA_ILi32EEESB_EEEEESI_NS5_IJlSB_lEEESI_S1N_NS1E_6fusion15FusionCallbacksIS1I_NS1O_17LinearCombinationISI_fSI_fLNS_15FloatRoundStyleE2EEESH_S1M_JEEENS4_5SM1004TMEM4LOAD26SM100_TMEM_LOAD_32dp32b32xES1C_NS11_INS12_ILi2ELi4ELi3EEES15_NSS_INS5_IJS16_S1K_EEENS5_IJS1K_SB_EEEEEEENS4_39AutoVectorizingCopyWithAssumedAlignmentILi128EEENS4_14SM90_TMA_STOREES22_S24_S24_EEEvvEEEEvNT_6ParamsE,"aw",@nobits
	.sectionflags	@""
	.align	16
	.zero		1024


//--------------------- .nv.shared.reserved.0     --------------------------
	.section	.nv.shared.reserved.0,"aw",@nobits
	.weak		__nv_reservedSMEM_offset_0_alias
	.size		__nv_reservedSMEM_offset_0_alias, 0, 64
	.other		__nv_reservedSMEM_offset_0_alias,@"STO_CUDA_RESERVED_SHARED STV_DEFAULT"
__nv_reservedSMEM_offset_0_alias:
	.zero		0
.nv.shared.reserved.0:
	.zero		64
	.weak		__nv_reservedSMEM_tcgen05_partition
	.type		__nv_reservedSMEM_tcgen05_partition,@object
	.size		__nv_reservedSMEM_tcgen05_partition,(.L_0 - __nv_reservedSMEM_tcgen05_partition)
__nv_reservedSMEM_tcgen05_partition:
	.zero		32
.L_0:


//--------------------- .nv.global                --------------------------
	.section	.nv.global,"aw",@nobits
.nv.global:
	.type		_ZN40_INTERNAL_616173ad_4_k_cu_b6d61922_309974cute1_E,@object
	.size		_ZN40_INTERNAL_616173ad_4_k_cu_b6d61922_309974cute1_E,(_ZN40_INTERNAL_616173ad_4_k_cu_b6d61922_309974cuda3std3__45__cpo6cbeginE - _ZN40_INTERNAL_616173ad_4_k_cu_b6d61922_309974cute1_E)
_ZN40_INTERNAL_616173ad_4_k_cu_b6d61922_309974cute1_E:
	.zero		1
	.type		_ZN40_INTERNAL_616173ad_4_k_cu_b6d61922_309974cuda3std3__45__cpo6cbeginE,@object
	.size		_ZN40_INTERNAL_616173ad_4_k_cu_b6d61922_309974cuda3std3__45__cpo6cbeginE,(_ZN40_INTERNAL_616173ad_4_k_cu_b6d61922_309974cuda3std3__48in_placeE - _ZN40_INTERNAL_616173ad_4_k_cu_b6d61922_309974cuda3std3__45__cpo6cbeginE)
_ZN40_INTERNAL_616173ad_4_k_cu_b6d61922_309974cuda3std3__45__cpo6cbeginE:
	.zero		1
	.type		_ZN40_INTERNAL_616173ad_4_k_cu_b6d61922_309974cuda3std3__48in_placeE,@object
	.size		_ZN40_INTERNAL_616173ad_4_k_cu_b6d61922_309974cuda3std3__48in_placeE,(_ZN40_INTERNAL_616173ad_4_k_cu_b6d61922_309974cuda3std6ranges3__45__cpo9iter_moveE - _ZN40_INTERNAL_616173ad_4_k_cu_b6d61922_309974cuda3std3__48in_placeE)
_ZN40_INTERNAL_616173ad_4_k_cu_b6d61922_309974cuda3std3__48in_placeE:
	.zero		1
	.type		_ZN40_INTERNAL_616173ad_4_k_cu_b6d61922_309974cuda3std6ranges3__45__cpo9iter_moveE,@object
	.size		_ZN40_INTERNAL_616173ad_4_k_cu_b6d61922_309974cuda3std6ranges3__45__cpo9iter_moveE,(_ZN40_INTERNAL_616173ad_4_k_cu_b6d61922_309974cuda3std3__45__cpo5beginE - _ZN40_INTERNAL_616173ad_4_k_cu_b6d61922_309974cuda3std6ranges3__45__cpo9iter_moveE)
_ZN40_INTERNAL_616173ad_4_k_cu_b6d61922_309974cuda3std6ranges3__45__cpo9iter_moveE:
	.zero		1
	.type		_ZN40_INTERNAL_616173ad_4_k_cu_b6d61922_309974cuda3std3__45__cpo5beginE,@object
	.size		_ZN40_INTERNAL_616173ad_4_k_cu_b6d61922_309974cuda3std3__45__cpo5beginE,(_ZN40_INTERNAL_616173ad_4_k_cu_b6d61922_309974cuda3std3__442_GLOBAL__N__616173ad_4_k_cu_b6d61922_309976ignoreE - _ZN40_INTERNAL_616173ad_4_k_cu_b6d61922_309974cuda3std3__45__cpo5beginE)
_ZN40_INTERNAL_616173ad_4_k_cu_b6d61922_309974cuda3std3__45__cpo5beginE:
	.zero		1
	.type		_ZN40_INTERNAL_616173ad_4_k_cu_b6d61922_309974cuda3std3__442_GLOBAL__N__616173ad_4_k_cu_b6d61922_309976ignoreE,@object
	.size		_ZN40_INTERNAL_616173ad_4_k_cu_b6d61922_309974cuda3std3__442_GLOBAL__N__616173ad_4_k_cu_b6d61922_309976ignoreE,(_ZN40_INTERNAL_616173ad_4_k_cu_b6d61922_309974cute7productE - _ZN40_INTERNAL_616173ad_4_k_cu_b6d61922_309974cuda3std3__442_GLOBAL__N__616173ad_4_k_cu_b6d61922_309976ignoreE)
_ZN40_INTERNAL_616173ad_4_k_cu_b6d61922_309974cuda3std3__442_GLOBAL__N__616173ad_4_k_cu_b6d61922_309976ignoreE:
	.zero		1
	.type		_ZN40_INTERNAL_616173ad_4_k_cu_b6d61922_309974cute7productE,@object
	.size		_ZN40_INTERNAL_616173ad_4_k_cu_b6d61922_309974cute7productE,(_ZN40_INTERNAL_616173ad_4_k_cu_b6d61922_309974cuda3std3__45__cpo3endE - _ZN40_INTERNAL_616173ad_4_k_cu_b6d61922_309974cute7productE)
_ZN40_INTERNAL_616173ad_4_k_cu_b6d61922_309974cute7productE:
	.zero		1
	.type		_ZN40_INTERNAL_616173ad_4_k_cu_b6d61922_309974cuda3std3__45__cpo3endE,@object
	.size		_ZN40_INTERNAL_616173ad_4_k_cu_b6d61922_309974cuda3std3__45__cpo3endE,(_ZN40_INTERNAL_616173ad_4_k_cu_b6d61922_309974cuda3std3__419piecewise_constructE - _ZN40_INTERNAL_616173ad_4_k_cu_b6d61922_309974cuda3std3__45__cpo3endE)
_ZN40_INTERNAL_616173ad_4_k_cu_b6d61922_309974cuda3std3__45__cpo3endE:
	.zero		1
	.type		_ZN40_INTERNAL_616173ad_4_k_cu_b6d61922_309974cuda3std3__419piecewise_constructE,@object
	.size		_ZN40_INTERNAL_616173ad_4_k_cu_b6d61922_309974cuda3std3__419piecewise_constructE,(_ZN40_INTERNAL_616173ad_4_k_cu_b6d61922_309974cuda3std3__45__cpo4cendE - _ZN40_INTERNAL_616173ad_4_k_cu_b6d61922_309974cuda3std3__419piecewise_constructE)
_ZN40_INTERNAL_616173ad_4_k_cu_b6d61922_309974cuda3std3__419piecewise_constructE:
	.zero		1
	.type		_ZN40_INTERNAL_616173ad_4_k_cu_b6d61922_309974cuda3std3__45__cpo4cendE,@object
	.size		_ZN40_INTERNAL_616173ad_4_k_cu_b6d61922_309974cuda3std3__45__cpo4cendE,(_ZN40_INTERNAL_616173ad_4_k_cu_b6d61922_309974cuda3std6ranges3__45__cpo4swapE - _ZN40_INTERNAL_616173ad_4_k_cu_b6d61922_309974cuda3std3__45__cpo4cendE)
_ZN40_INTERNAL_616173ad_4_k_cu_b6d61922_309974cuda3std3__45__cpo4cendE:
	.zero		1
	.type		_ZN40_INTERNAL_616173ad_4_k_cu_b6d61922_309974cuda3std6ranges3__45__cpo4swapE,@object
	.size		_ZN40_INTERNAL_616173ad_4_k_cu_b6d61922_309974cuda3std6ranges3__45__cpo4swapE,(.L_10 - _ZN40_INTERNAL_616173ad_4_k_cu_b6d61922_309974cuda3std6ranges3__45__cpo4swapE)
_ZN40_INTERNAL_616173ad_4_k_cu_b6d61922_309974cuda3std6ranges3__45__cpo4swapE:
	.zero		1
.L_10:


//--------------------- .nv.constant0._ZN7cutlass13device_kernelINS_4gemm6kernel13GemmUniversalIN4cute5tupleIJiiiiEEENS1_10collective13CollectiveMmaINS1_35MainloopSm100TmaUmmaWarpSpecializedILi3ELi2ELi4ENS5_IJNS4_1CILi1EEENSA_ILi4EEESB_EEEEENS5_IJNSA_ILi128EEESF_NSA_ILi64EEEEEENS_6half_tENS5_IJSB_llEEESI_SJ_NS4_8TiledMMAINS4_8MMA_AtomIJNS4_20SM100_MMA_F16BF16_SSISI_SI_fLi128ELi128ELNS4_4UMMA5MajorE1ELSO_1ELNSN_7ScaleInE0ELSP_0EEEEEENS4_6LayoutINS5_IJSB_SB_SB_EEENS5_IJNSA_ILi0EEESU_SU_EEEEENS5_IJNS4_10UnderscoreESX_SX_EEEEENS4_23SM90_TMA_LOAD_MULTICASTENS4_14ComposedLayoutINS4_7SwizzleILi3ELi4ELi3EEENS4_18smem_ptr_flag_bitsILi16EEENSS_INS5_IJSG_NSA_ILi8EEEEEENS5_IJSB_SG_EEEEEEEvNS4_8identityENS4_13SM90_TMA_LOADES1A_vS1B_EENS_8epilogue10collective18CollectiveEpilogueINS1E_23Sm100TmaWarpSpecializedILi4ELi2ELi32ELb1ELb0EEEJSH_NS5_IJNSS_ISF_SB_EENSS_INSA_ILi32EEESB_EEEEESI_NS5_IJlSB_lEEESI_S1N_NS1E_6fusion15FusionCallbacksIS1I_NS1O_17LinearCombinationISI_fSI_fLNS_15FloatRoundStyleE2EEESH_S1M_JEEENS4_5SM1004TMEM4LOAD26SM100_TMEM_LOAD_32dp32b32xES1C_NS11_INS12_ILi2ELi4ELi3EEES15_NSS_INS5_IJS16_S1K_EEENS5_IJS1K_SB_EEEEEEENS4_39AutoVectorizingCopyWithAssumedAlignmentILi128EEENS4_14SM90_TMA_STOREES22_S24_S24_EEEvvEEEEvNT_6ParamsE --------------------------
	.section	.nv.constant0._ZN7cutlass13device_kernelINS_4gemm6kernel13GemmUniversalIN4cute5tupleIJiiiiEEENS1_10collective13CollectiveMmaINS1_35MainloopSm100TmaUmmaWarpSpecializedILi3ELi2ELi4ENS5_IJNS4_1CILi1EEENSA_ILi4EEESB_EEEEENS5_IJNSA_ILi128EEESF_NSA_ILi64EEEEEENS_6half_tENS5_IJSB_llEEESI_SJ_NS4_8TiledMMAINS4_8MMA_AtomIJNS4_20SM100_MMA_F16BF16_SSISI_SI_fLi128ELi128ELNS4_4UMMA5MajorE1ELSO_1ELNSN_7ScaleInE0ELSP_0EEEEEENS4_6LayoutINS5_IJSB_SB_SB_EEENS5_IJNSA_ILi0EEESU_SU_EEEEENS5_IJNS4_10UnderscoreESX_SX_EEEEENS4_23SM90_TMA_LOAD_MULTICASTENS4_14ComposedLayoutINS4_7SwizzleILi3ELi4ELi3EEENS4_18smem_ptr_flag_bitsILi16EEENSS_INS5_IJSG_NSA_ILi8EEEEEENS5_IJSB_SG_EEEEEEEvNS4_8identityENS4_13SM90_TMA_LOADES1A_vS1B_EENS_8epilogue10collective18CollectiveEpilogueINS1E_23Sm100TmaWarpSpecializedILi4ELi2ELi32ELb1ELb0EEEJSH_NS5_IJNSS_ISF_SB_EENSS_INSA_ILi32EEESB_EEEEESI_NS5_IJlSB_lEEESI_S1N_NS1E_6fusion15FusionCallbacksIS1I_NS1O_17LinearCombinationISI_fSI_fLNS_15FloatRoundStyleE2EEESH_S1M_JEEENS4_5SM1004TMEM4LOAD26SM100_TMEM_LOAD_32dp32b32xES1C_NS11_INS12_ILi2ELi4ELi3EEES15_NSS_INS5_IJS16_S1K_EEENS5_IJS1K_SB_EEEEEEENS4_39AutoVectorizingCopyWithAssumedAlignmentILi128EEENS4_14SM90_TMA_STOREES22_S24_S24_EEEvvEEEEvNT_6ParamsE,"a",@progbits
	.sectionflags	@""
	.align	4
.nv.constant0._ZN7cutlass13device_kernelINS_4gemm6kernel13GemmUniversalIN4cute5tupleIJiiiiEEENS1_10collective13CollectiveMmaINS1_35MainloopSm100TmaUmmaWarpSpecializedILi3ELi2ELi4ENS5_IJNS4_1CILi1EEENSA_ILi4EEESB_EEEEENS5_IJNSA_ILi128EEESF_NSA_ILi64EEEEEENS_6half_tENS5_IJSB_llEEESI_SJ_NS4_8TiledMMAINS4_8MMA_AtomIJNS4_20SM100_MMA_F16BF16_SSISI_SI_fLi128ELi128ELNS4_4UMMA5MajorE1ELSO_1ELNSN_7ScaleInE0ELSP_0EEEEEENS4_6LayoutINS5_IJSB_SB_SB_EEENS5_IJNSA_ILi0EEESU_SU_EEEEENS5_IJNS4_10UnderscoreESX_SX_EEEEENS4_23SM90_TMA_LOAD_MULTICASTENS4_14ComposedLayoutINS4_7SwizzleILi3ELi4ELi3EEENS4_18smem_ptr_flag_bitsILi16EEENSS_INS5_IJSG_NSA_ILi8EEEEEENS5_IJSB_SG_EEEEEEEvNS4_8identityENS4_13SM90_TMA_LOADES1A_vS1B_EENS_8epilogue10collective18CollectiveEpilogueINS1E_23Sm100TmaWarpSpecializedILi4ELi2ELi32ELb1ELb0EEEJSH_NS5_IJNSS_ISF_SB_EENSS_INSA_ILi32EEESB_EEEEESI_NS5_IJlSB_lEEESI_S1N_NS1E_6fusion15FusionCallbacksIS1I_NS1O_17LinearCombinationISI_fSI_fLNS_15FloatRoundStyleE2EEESH_S1M_JEEENS4_5SM1004TMEM4LOAD26SM100_TMEM_LOAD_32dp32b32xES1C_NS11_INS12_ILi2ELi4ELi3EEES15_NSS_INS5_IJS16_S1K_EEENS5_IJS1K_SB_EEEEEEENS4_39AutoVectorizingCopyWithAssumedAlignmentILi128EEENS4_14SM90_TMA_STOREES22_S24_S24_EEEvvEEEEvNT_6ParamsE:
	.zero		2944


//--------------------- SYMBOLS --------------------------

	.type		.nv.reservedSmem.offset0,@object
	.size		.nv.reservedSmem.offset0,0x4
	.type		.nv.reservedSmem.cap,@object
	.size		.nv.reservedSmem.cap,0x4
	.type		__assertfail,@function
